//
// Generated by NVIDIA NVVM Compiler
//
// Compiler Build ID: CL-36424714
// Cuda compilation tools, release 13.0, V13.0.88
// Based on NVVM 20.0.0
//

.version 9.0
.target sm_100
.address_size 64

	// .globl	_Z16reduceNeighboredPiS_j

.visible .entry _Z16reduceNeighboredPiS_j(
	.param .u64 .ptr .align 1 _Z16reduceNeighboredPiS_j_param_0,
	.param .u64 .ptr .align 1 _Z16reduceNeighboredPiS_j_param_1,
	.param .u32 _Z16reduceNeighboredPiS_j_param_2
)
{
	.reg .pred 	%p<6>;
	.reg .b32 	%r<18>;
	.reg .b64 	%rd<13>;

	ld.param.u64 	%rd4, [_Z16reduceNeighboredPiS_j_param_0];
	ld.param.u64 	%rd3, [_Z16reduceNeighboredPiS_j_param_1];
	ld.param.u32 	%r6, [_Z16reduceNeighboredPiS_j_param_2];
	cvta.to.global.u64 	%rd5, %rd4;
	mov.u32 	%r1, %tid.x;
	mov.u32 	%r2, %ctaid.x;
	mov.u32 	%r3, %ntid.x;
	mul.lo.s32 	%r7, %r2, %r3;
	add.s32 	%r8, %r7, %r1;
	mul.wide.u32 	%rd6, %r7, 4;
	add.s64 	%rd1, %rd5, %rd6;
	setp.gt.u32 	%p1, %r8, %r6;
	@%p1 bra 	$L__BB0_8;
	setp.lt.u32 	%p2, %r3, 2;
	@%p2 bra 	$L__BB0_6;
	mul.wide.u32 	%rd7, %r1, 4;
	add.s64 	%rd2, %rd1, %rd7;
	mov.b32 	%r17, 1;
$L__BB0_3:
	shl.b32 	%r5, %r17, 1;
	add.s32 	%r10, %r5, -1;
	and.b32  	%r11, %r10, %r1;
	setp.ne.s32 	%p3, %r11, 0;
	@%p3 bra 	$L__BB0_5;
	mul.wide.s32 	%rd8, %r17, 4;
	add.s64 	%rd9, %rd2, %rd8;
	ld.global.u32 	%r12, [%rd9];
	ld.global.u32 	%r13, [%rd2];
	add.s32 	%r14, %r13, %r12;
	st.global.u32 	[%rd2], %r14;
	mov.b32 	%r15, 0;
	st.global.u32 	[%rd9], %r15;
$L__BB0_5:
	bar.sync 	0;
	setp.lt.u32 	%p4, %r5, %r3;
	mov.u32 	%r17, %r5;
	@%p4 bra 	$L__BB0_3;
$L__BB0_6:
	setp.ne.s32 	%p5, %r1, 0;
	@%p5 bra 	$L__BB0_8;
	ld.global.u32 	%r16, [%rd1];
	cvta.to.global.u64 	%rd10, %rd3;
	mul.wide.u32 	%rd11, %r2, 4;
	add.s64 	%rd12, %rd10, %rd11;
	st.global.u32 	[%rd12], %r16;
$L__BB0_8:
	ret;

}
	// .globl	_Z20reduceNeighboredLessPiS_j
.visible .entry _Z20reduceNeighboredLessPiS_j(
	.param .u64 .ptr .align 1 _Z20reduceNeighboredLessPiS_j_param_0,
	.param .u64 .ptr .align 1 _Z20reduceNeighboredLessPiS_j_param_1,
	.param .u32 _Z20reduceNeighboredLessPiS_j_param_2
)
{
	.reg .pred 	%p<6>;
	.reg .b32 	%r<17>;
	.reg .b64 	%rd<13>;

	ld.param.u64 	%rd3, [_Z20reduceNeighboredLessPiS_j_param_0];
	ld.param.u64 	%rd2, [_Z20reduceNeighboredLessPiS_j_param_1];
	ld.param.u32 	%r7, [_Z20reduceNeighboredLessPiS_j_param_2];
	cvta.to.global.u64 	%rd4, %rd3;
	mov.u32 	%r1, %tid.x;
	mov.u32 	%r2, %ctaid.x;
	mov.u32 	%r3, %ntid.x;
	mul.lo.s32 	%r8, %r2, %r3;
	add.s32 	%r9, %r8, %r1;
	mul.wide.u32 	%rd5, %r8, 4;
	add.s64 	%rd1, %rd4, %rd5;
	setp.ge.u32 	%p1, %r9, %r7;
	@%p1 bra 	$L__BB1_8;
	setp.lt.u32 	%p2, %r3, 2;
	@%p2 bra 	$L__BB1_6;
	mov.b32 	%r16, 1;
$L__BB1_3:
	shl.b32 	%r5, %r16, 1;
	mul.lo.s32 	%r6, %r5, %r1;
	setp.ge.u32 	%p3, %r6, %r3;
	@%p3 bra 	$L__BB1_5;
	add.s32 	%r11, %r6, %r16;
	mul.wide.u32 	%rd6, %r11, 4;
	add.s64 	%rd7, %rd1, %rd6;
	ld.global.u32 	%r12, [%rd7];
	mul.wide.u32 	%rd8, %r6, 4;
	add.s64 	%rd9, %rd1, %rd8;
	ld.global.u32 	%r13, [%rd9];
	add.s32 	%r14, %r13, %r12;
	st.global.u32 	[%rd9], %r14;
$L__BB1_5:
	bar.sync 	0;
	setp.lt.u32 	%p4, %r5, %r3;
	mov.u32 	%r16, %r5;
	@%p4 bra 	$L__BB1_3;
$L__BB1_6:
	setp.ne.s32 	%p5, %r1, 0;
	@%p5 bra 	$L__BB1_8;
	ld.global.u32 	%r15, [%rd1];
	cvta.to.global.u64 	%rd10, %rd2;
	mul.wide.u32 	%rd11, %r2, 4;
	add.s64 	%rd12, %rd10, %rd11;
	st.global.u32 	[%rd12], %r15;
$L__BB1_8:
	ret;

}
	// .globl	_Z17reduceInterleavedPiS_j
.visible .entry _Z17reduceInterleavedPiS_j(
	.param .u64 .ptr .align 1 _Z17reduceInterleavedPiS_j_param_0,
	.param .u64 .ptr .align 1 _Z17reduceInterleavedPiS_j_param_1,
	.param .u32 _Z17reduceInterleavedPiS_j_param_2
)
{
	.reg .pred 	%p<6>;
	.reg .b32 	%r<14>;
	.reg .b64 	%rd<13>;

	ld.param.u64 	%rd4, [_Z17reduceInterleavedPiS_j_param_0];
	ld.param.u64 	%rd3, [_Z17reduceInterleavedPiS_j_param_1];
	ld.param.u32 	%r6, [_Z17reduceInterleavedPiS_j_param_2];
	cvta.to.global.u64 	%rd5, %rd4;
	mov.u32 	%r1, %tid.x;
	mov.u32 	%r2, %ctaid.x;
	mov.u32 	%r13, %ntid.x;
	mul.lo.s32 	%r7, %r2, %r13;
	add.s32 	%r8, %r7, %r1;
	mul.wide.u32 	%rd6, %r7, 4;
	add.s64 	%rd1, %rd5, %rd6;
	setp.ge.u32 	%p1, %r8, %r6;
	@%p1 bra 	$L__BB2_8;
	setp.lt.u32 	%p2, %r13, 2;
	@%p2 bra 	$L__BB2_6;
	mul.wide.u32 	%rd7, %r1, 4;
	add.s64 	%rd2, %rd1, %rd7;
$L__BB2_3:
	shr.u32 	%r5, %r13, 1;
	setp.ge.u32 	%p3, %r1, %r5;
	@%p3 bra 	$L__BB2_5;
	mul.wide.u32 	%rd8, %r5, 4;
	add.s64 	%rd9, %rd2, %rd8;
	ld.global.u32 	%r9, [%rd9];
	ld.global.u32 	%r10, [%rd2];
	add.s32 	%r11, %r10, %r9;
	st.global.u32 	[%rd2], %r11;
$L__BB2_5:
	bar.sync 	0;
	setp.gt.u32 	%p4, %r13, 3;
	mov.u32 	%r13, %r5;
	@%p4 bra 	$L__BB2_3;
$L__BB2_6:
	setp.ne.s32 	%p5, %r1, 0;
	@%p5 bra 	$L__BB2_8;
	ld.global.u32 	%r12, [%rd1];
	cvta.to.global.u64 	%rd10, %rd3;
	mul.wide.u32 	%rd11, %r2, 4;
	add.s64 	%rd12, %rd10, %rd11;
	st.global.u32 	[%rd12], %r12;
$L__BB2_8:
	ret;

}
	// .globl	_Z16reduceUnrolling2PiS_j
.visible .entry _Z16reduceUnrolling2PiS_j(
	.param .u64 .ptr .align 1 _Z16reduceUnrolling2PiS_j_param_0,
	.param .u64 .ptr .align 1 _Z16reduceUnrolling2PiS_j_param_1,
	.param .u32 _Z16reduceUnrolling2PiS_j_param_2
)
{
	.reg .pred 	%p<6>;
	.reg .b32 	%r<19>;
	.reg .b64 	%rd<18>;

	ld.param.u64 	%rd6, [_Z16reduceUnrolling2PiS_j_param_0];
	ld.param.u64 	%rd5, [_Z16reduceUnrolling2PiS_j_param_1];
	ld.param.u32 	%r8, [_Z16reduceUnrolling2PiS_j_param_2];
	cvta.to.global.u64 	%rd1, %rd6;
	mov.u32 	%r1, %tid.x;
	mov.u32 	%r2, %ctaid.x;
	mov.u32 	%r18, %ntid.x;
	mul.lo.s32 	%r9, %r2, %r18;
	shl.b32 	%r10, %r9, 1;
	add.s32 	%r4, %r10, %r1;
	cvt.u64.u32 	%rd2, %r10;
	add.s32 	%r5, %r4, %r18;
	setp.ge.u32 	%p1, %r5, %r8;
	@%p1 bra 	$L__BB3_2;
	mul.wide.u32 	%rd7, %r5, 4;
	add.s64 	%rd8, %rd1, %rd7;
	ld.global.u32 	%r11, [%rd8];
	mul.wide.u32 	%rd9, %r4, 4;
	add.s64 	%rd10, %rd1, %rd9;
	ld.global.u32 	%r12, [%rd10];
	add.s32 	%r13, %r12, %r11;
	st.global.u32 	[%rd10], %r13;
$L__BB3_2:
	shl.b64 	%rd11, %rd2, 2;
	add.s64 	%rd3, %rd1, %rd11;
	bar.sync 	0;
	setp.lt.u32 	%p2, %r18, 2;
	@%p2 bra 	$L__BB3_7;
	mul.wide.u32 	%rd12, %r1, 4;
	add.s64 	%rd4, %rd3, %rd12;
$L__BB3_4:
	shr.u32 	%r7, %r18, 1;
	setp.ge.u32 	%p3, %r1, %r7;
	@%p3 bra 	$L__BB3_6;
	mul.wide.u32 	%rd13, %r7, 4;
	add.s64 	%rd14, %rd4, %rd13;
	ld.global.u32 	%r14, [%rd14];
	ld.global.u32 	%r15, [%rd4];
	add.s32 	%r16, %r15, %r14;
	st.global.u32 	[%rd4], %r16;
$L__BB3_6:
	bar.sync 	0;
	setp.gt.u32 	%p4, %r18, 3;
	mov.u32 	%r18, %r7;
	@%p4 bra 	$L__BB3_4;
$L__BB3_7:
	setp.ne.s32 	%p5, %r1, 0;
	@%p5 bra 	$L__BB3_9;
	ld.global.u32 	%r17, [%rd3];
	cvta.to.global.u64 	%rd15, %rd5;
	mul.wide.u32 	%rd16, %r2, 4;
	add.s64 	%rd17, %rd15, %rd16;
	st.global.u32 	[%rd17], %r17;
$L__BB3_9:
	ret;

}
	// .globl	_Z16reduceUnrolling4PiS_j
.visible .entry _Z16reduceUnrolling4PiS_j(
	.param .u64 .ptr .align 1 _Z16reduceUnrolling4PiS_j_param_0,
	.param .u64 .ptr .align 1 _Z16reduceUnrolling4PiS_j_param_1,
	.param .u32 _Z16reduceUnrolling4PiS_j_param_2
)
{
	.reg .pred 	%p<6>;
	.reg .b32 	%r<26>;
	.reg .b64 	%rd<22>;

	ld.param.u64 	%rd6, [_Z16reduceUnrolling4PiS_j_param_0];
	ld.param.u64 	%rd5, [_Z16reduceUnrolling4PiS_j_param_1];
	ld.param.u32 	%r8, [_Z16reduceUnrolling4PiS_j_param_2];
	cvta.to.global.u64 	%rd1, %rd6;
	mov.u32 	%r1, %tid.x;
	mov.u32 	%r2, %ctaid.x;
	mov.u32 	%r25, %ntid.x;
	mul.lo.s32 	%r9, %r2, %r25;
	shl.b32 	%r10, %r9, 2;
	add.s32 	%r4, %r10, %r1;
	cvt.u64.u32 	%rd2, %r10;
	mad.lo.s32 	%r5, %r25, 3, %r4;
	setp.ge.u32 	%p1, %r5, %r8;
	@%p1 bra 	$L__BB4_2;
	shl.b32 	%r11, %r25, 1;
	sub.s32 	%r12, %r5, %r11;
	mul.wide.u32 	%rd7, %r12, 4;
	add.s64 	%rd8, %rd1, %rd7;
	ld.global.u32 	%r13, [%rd8];
	mul.wide.u32 	%rd9, %r4, 4;
	add.s64 	%rd10, %rd1, %rd9;
	ld.global.u32 	%r14, [%rd10];
	add.s32 	%r15, %r14, %r13;
	add.s32 	%r16, %r12, %r25;
	mul.wide.u32 	%rd11, %r16, 4;
	add.s64 	%rd12, %rd1, %rd11;
	ld.global.u32 	%r17, [%rd12];
	add.s32 	%r18, %r17, %r15;
	mul.wide.u32 	%rd13, %r5, 4;
	add.s64 	%rd14, %rd1, %rd13;
	ld.global.u32 	%r19, [%rd14];
	add.s32 	%r20, %r19, %r18;
	st.global.u32 	[%rd10], %r20;
$L__BB4_2:
	shl.b64 	%rd15, %rd2, 2;
	add.s64 	%rd3, %rd1, %rd15;
	bar.sync 	0;
	setp.lt.u32 	%p2, %r25, 2;
	@%p2 bra 	$L__BB4_7;
	mul.wide.u32 	%rd16, %r1, 4;
	add.s64 	%rd4, %rd3, %rd16;
$L__BB4_4:
	shr.u32 	%r7, %r25, 1;
	setp.ge.u32 	%p3, %r1, %r7;
	@%p3 bra 	$L__BB4_6;
	mul.wide.u32 	%rd17, %r7, 4;
	add.s64 	%rd18, %rd4, %rd17;
	ld.global.u32 	%r21, [%rd18];
	ld.global.u32 	%r22, [%rd4];
	add.s32 	%r23, %r22, %r21;
	st.global.u32 	[%rd4], %r23;
$L__BB4_6:
	bar.sync 	0;
	setp.gt.u32 	%p4, %r25, 3;
	mov.u32 	%r25, %r7;
	@%p4 bra 	$L__BB4_4;
$L__BB4_7:
	setp.ne.s32 	%p5, %r1, 0;
	@%p5 bra 	$L__BB4_9;
	ld.global.u32 	%r24, [%rd3];
	cvta.to.global.u64 	%rd19, %rd5;
	mul.wide.u32 	%rd20, %r2, 4;
	add.s64 	%rd21, %rd19, %rd20;
	st.global.u32 	[%rd21], %r24;
$L__BB4_9:
	ret;

}
	// .globl	_Z18reduceUnrolling4v2PiS_j
.visible .entry _Z18reduceUnrolling4v2PiS_j(
	.param .u64 .ptr .align 1 _Z18reduceUnrolling4v2PiS_j_param_0,
	.param .u64 .ptr .align 1 _Z18reduceUnrolling4v2PiS_j_param_1,
	.param .u32 _Z18reduceUnrolling4v2PiS_j_param_2
)
{
	.reg .pred 	%p<7>;
	.reg .b32 	%r<44>;
	.reg .b64 	%rd<22>;

	ld.param.u64 	%rd6, [_Z18reduceUnrolling4v2PiS_j_param_0];
	ld.param.u64 	%rd5, [_Z18reduceUnrolling4v2PiS_j_param_1];
	ld.param.u32 	%r8, [_Z18reduceUnrolling4v2PiS_j_param_2];
	cvta.to.global.u64 	%rd1, %rd6;
	mov.u32 	%r1, %tid.x;
	mov.u32 	%r2, %ctaid.x;
	mov.u32 	%r43, %ntid.x;
	mul.lo.s32 	%r9, %r2, %r43;
	shl.b32 	%r10, %r9, 2;
	add.s32 	%r4, %r10, %r1;
	cvt.u64.u32 	%rd2, %r10;
	mad.lo.s32 	%r5, %r43, 3, %r4;
	setp.ge.u32 	%p1, %r5, %r8;
	@%p1 bra 	$L__BB5_2;
	shl.b32 	%r11, %r43, 1;
	sub.s32 	%r12, %r5, %r11;
	mul.wide.u32 	%rd7, %r12, 4;
	add.s64 	%rd8, %rd1, %rd7;
	ld.global.u32 	%r13, [%rd8];
	mul.wide.u32 	%rd9, %r4, 4;
	add.s64 	%rd10, %rd1, %rd9;
	ld.global.u32 	%r14, [%rd10];
	add.s32 	%r15, %r14, %r13;
	add.s32 	%r16, %r12, %r43;
	mul.wide.u32 	%rd11, %r16, 4;
	add.s64 	%rd12, %rd1, %rd11;
	ld.global.u32 	%r17, [%rd12];
	add.s32 	%r18, %r17, %r15;
	mul.wide.u32 	%rd13, %r5, 4;
	add.s64 	%rd14, %rd1, %rd13;
	ld.global.u32 	%r19, [%rd14];
	add.s32 	%r20, %r19, %r18;
	st.global.u32 	[%rd10], %r20;
$L__BB5_2:
	shl.b64 	%rd15, %rd2, 2;
	add.s64 	%rd3, %rd1, %rd15;
	bar.sync 	0;
	setp.lt.u32 	%p2, %r43, 66;
	mul.wide.u32 	%rd16, %r1, 4;
	add.s64 	%rd4, %rd3, %rd16;
	@%p2 bra 	$L__BB5_6;
$L__BB5_3:
	shr.u32 	%r7, %r43, 1;
	setp.ge.u32 	%p3, %r1, %r7;
	@%p3 bra 	$L__BB5_5;
	mul.wide.u32 	%rd17, %r7, 4;
	add.s64 	%rd18, %rd4, %rd17;
	ld.global.u32 	%r21, [%rd18];
	ld.global.u32 	%r22, [%rd4];
	add.s32 	%r23, %r22, %r21;
	st.global.u32 	[%rd4], %r23;
$L__BB5_5:
	bar.sync 	0;
	setp.gt.u32 	%p4, %r43, 131;
	mov.u32 	%r43, %r7;
	@%p4 bra 	$L__BB5_3;
$L__BB5_6:
	setp.gt.u32 	%p5, %r1, 31;
	@%p5 bra 	$L__BB5_9;
	ld.volatile.global.u32 	%r24, [%rd4+128];
	ld.volatile.global.u32 	%r25, [%rd4];
	add.s32 	%r26, %r25, %r24;
	st.volatile.global.u32 	[%rd4], %r26;
	ld.volatile.global.u32 	%r27, [%rd4+64];
	ld.volatile.global.u32 	%r28, [%rd4];
	add.s32 	%r29, %r28, %r27;
	st.volatile.global.u32 	[%rd4], %r29;
	ld.volatile.global.u32 	%r30, [%rd4+32];
	ld.volatile.global.u32 	%r31, [%rd4];
	add.s32 	%r32, %r31, %r30;
	st.volatile.global.u32 	[%rd4], %r32;
	ld.volatile.global.u32 	%r33, [%rd4+16];
	ld.volatile.global.u32 	%r34, [%rd4];
	add.s32 	%r35, %r34, %r33;
	st.volatile.global.u32 	[%rd4], %r35;
	ld.volatile.global.u32 	%r36, [%rd4+8];
	ld.volatile.global.u32 	%r37, [%rd4];
	add.s32 	%r38, %r37, %r36;
	st.volatile.global.u32 	[%rd4], %r38;
	ld.volatile.global.u32 	%r39, [%rd4+4];
	ld.volatile.global.u32 	%r40, [%rd4];
	add.s32 	%r41, %r40, %r39;
	st.volatile.global.u32 	[%rd4], %r41;
	setp.ne.s32 	%p6, %r1, 0;
	@%p6 bra 	$L__BB5_9;
	ld.global.u32 	%r42, [%rd3];
	cvta.to.global.u64 	%rd19, %rd5;
	mul.wide.u32 	%rd20, %r2, 4;
	add.s64 	%rd21, %rd19, %rd20;
	st.global.u32 	[%rd21], %r42;
$L__BB5_9:
	ret;

}
	// .globl	_Z18reduceUnrolling4v3PiS_j
.visible .entry _Z18reduceUnrolling4v3PiS_j(
	.param .u64 .ptr .align 1 _Z18reduceUnrolling4v3PiS_j_param_0,
	.param .u64 .ptr .align 1 _Z18reduceUnrolling4v3PiS_j_param_1,
	.param .u32 _Z18reduceUnrolling4v3PiS_j_param_2
)
{
	.reg .pred 	%p<16>;
	.reg .b32 	%r<54>;
	.reg .b64 	%rd<20>;

	ld.param.u64 	%rd6, [_Z18reduceUnrolling4v3PiS_j_param_0];
	ld.param.u64 	%rd5, [_Z18reduceUnrolling4v3PiS_j_param_1];
	ld.param.u32 	%r6, [_Z18reduceUnrolling4v3PiS_j_param_2];
	cvta.to.global.u64 	%rd1, %rd6;
	mov.u32 	%r1, %tid.x;
	mov.u32 	%r2, %ctaid.x;
	mov.u32 	%r3, %ntid.x;
	mul.lo.s32 	%r7, %r2, %r3;
	shl.b32 	%r8, %r7, 2;
	add.s32 	%r4, %r8, %r1;
	cvt.u64.u32 	%rd2, %r8;
	mad.lo.s32 	%r5, %r3, 3, %r4;
	setp.ge.u32 	%p1, %r5, %r6;
	@%p1 bra 	$L__BB6_2;
	shl.b32 	%r9, %r3, 1;
	sub.s32 	%r10, %r5, %r9;
	mul.wide.u32 	%rd7, %r10, 4;
	add.s64 	%rd8, %rd1, %rd7;
	ld.global.u32 	%r11, [%rd8];
	mul.wide.u32 	%rd9, %r4, 4;
	add.s64 	%rd10, %rd1, %rd9;
	ld.global.u32 	%r12, [%rd10];
	add.s32 	%r13, %r12, %r11;
	add.s32 	%r14, %r10, %r3;
	mul.wide.u32 	%rd11, %r14, 4;
	add.s64 	%rd12, %rd1, %rd11;
	ld.global.u32 	%r15, [%rd12];
	add.s32 	%r16, %r15, %r13;
	mul.wide.u32 	%rd13, %r5, 4;
	add.s64 	%rd14, %rd1, %rd13;
	ld.global.u32 	%r17, [%rd14];
	add.s32 	%r18, %r17, %r16;
	st.global.u32 	[%rd10], %r18;
$L__BB6_2:
	shl.b64 	%rd15, %rd2, 2;
	add.s64 	%rd3, %rd1, %rd15;
	bar.sync 	0;
	setp.lt.u32 	%p2, %r3, 1024;
	setp.gt.u32 	%p3, %r1, 511;
	mul.wide.u32 	%rd16, %r1, 4;
	add.s64 	%rd4, %rd3, %rd16;
	or.pred  	%p4, %p2, %p3;
	@%p4 bra 	$L__BB6_4;
	ld.global.u32 	%r20, [%rd4+2048];
	ld.global.u32 	%r21, [%rd4];
	add.s32 	%r22, %r21, %r20;
	st.global.u32 	[%rd4], %r22;
$L__BB6_4:
	bar.sync 	0;
	setp.lt.u32 	%p5, %r3, 512;
	setp.gt.u32 	%p6, %r1, 255;
	or.pred  	%p7, %p5, %p6;
	@%p7 bra 	$L__BB6_6;
	ld.global.u32 	%r24, [%rd4+1024];
	ld.global.u32 	%r25, [%rd4];
	add.s32 	%r26, %r25, %r24;
	st.global.u32 	[%rd4], %r26;
$L__BB6_6:
	bar.sync 	0;
	setp.lt.u32 	%p8, %r3, 256;
	setp.gt.u32 	%p9, %r1, 127;
	or.pred  	%p10, %p8, %p9;
	@%p10 bra 	$L__BB6_8;
	ld.global.u32 	%r28, [%rd4+512];
	ld.global.u32 	%r29, [%rd4];
	add.s32 	%r30, %r29, %r28;
	st.global.u32 	[%rd4], %r30;
$L__BB6_8:
	bar.sync 	0;
	setp.lt.u32 	%p11, %r3, 128;
	setp.gt.u32 	%p12, %r1, 63;
	or.pred  	%p13, %p11, %p12;
	@%p13 bra 	$L__BB6_10;
	ld.global.u32 	%r32, [%rd4+256];
	ld.global.u32 	%r33, [%rd4];
	add.s32 	%r34, %r33, %r32;
	st.global.u32 	[%rd4], %r34;
$L__BB6_10:
	bar.sync 	0;
	setp.gt.u32 	%p14, %r1, 31;
	@%p14 bra 	$L__BB6_13;
	ld.volatile.global.u32 	%r35, [%rd4+128];
	ld.volatile.global.u32 	%r36, [%rd4];
	add.s32 	%r37, %r36, %r35;
	st.volatile.global.u32 	[%rd4], %r37;
	ld.volatile.global.u32 	%r38, [%rd4+64];
	ld.volatile.global.u32 	%r39, [%rd4];
	add.s32 	%r40, %r39, %r38;
	st.volatile.global.u32 	[%rd4], %r40;
	ld.volatile.global.u32 	%r41, [%rd4+32];
	ld.volatile.global.u32 	%r42, [%rd4];
	add.s32 	%r43, %r42, %r41;
	st.volatile.global.u32 	[%rd4], %r43;
	ld.volatile.global.u32 	%r44, [%rd4+16];
	ld.volatile.global.u32 	%r45, [%rd4];
	add.s32 	%r46, %r45, %r44;
	st.volatile.global.u32 	[%rd4], %r46;
	ld.volatile.global.u32 	%r47, [%rd4+8];
	ld.volatile.global.u32 	%r48, [%rd4];
	add.s32 	%r49, %r48, %r47;
	st.volatile.global.u32 	[%rd4], %r49;
	ld.volatile.global.u32 	%r50, [%rd4+4];
	ld.volatile.global.u32 	%r51, [%rd4];
	add.s32 	%r52, %r51, %r50;
	st.volatile.global.u32 	[%rd4], %r52;
	setp.ne.s32 	%p15, %r1, 0;
	@%p15 bra 	$L__BB6_13;
	ld.global.u32 	%r53, [%rd3];
	cvta.to.global.u64 	%rd17, %rd5;
	mul.wide.u32 	%rd18, %r2, 4;
	add.s64 	%rd19, %rd17, %rd18;
	st.global.u32 	[%rd19], %r53;
$L__BB6_13:
	ret;

}


// ===== COMPILED SASS (sm_100) =====

	.target	sm_100

	.elftype	@"ET_EXEC"


//--------------------- .note.nv.tkinfo           --------------------------
	.section	.note.nv.tkinfo,"",@"SHT_NOTE"
	.sectionflags	@"SHF_NOTE_NV_TKINFO"
	.tkinfo
        /*0018*/ 	.word	0x00000002
        /*0030*/ 	.string	""
        /*0030*/ 	.string	"ptxas"
        /*0030*/ 	.string	"Cuda compilation tools, release 13.0, V13.0.88"
        /*0030*/ 	.string	"Build cuda_13.0.r13.0/compiler.36424714_0"
        /*0030*/ 	.string	"-arch sm_100 -m 64 "



//--------------------- .note.nv.cuinfo           --------------------------
	.section	.note.nv.cuinfo,"",@"SHT_NOTE"
	.sectionflags	@"SHF_NOTE_NV_CUINFO"
        /*0018*/ 	.short	0x0002
        /*001a*/ 	.short	0x0064
        /*001c*/ 	.short	0x0082
	.zero		2


//--------------------- .nv.info                  --------------------------
	.section	.nv.info,"",@"SHT_CUDA_INFO"
	.align	4


	//----- nvinfo : EIATTR_REGCOUNT
	.align		4
        /*0000*/ 	.byte	0x04, 0x2f
        /*0002*/ 	.short	(.L_1 - .L_0)
	.align		4
.L_0:
        /*0004*/ 	.word	index@(_Z16reduceNeighboredPiS_j)
        /*0008*/ 	.word	0x00000010


	//----- nvinfo : EIATTR_FRAME_SIZE
	.align		4
.L_1:
        /*000c*/ 	.byte	0x04, 0x11
        /*000e*/ 	.short	(.L_3 - .L_2)
	.align		4
.L_2:
        /*0010*/ 	.word	index@(_Z16reduceNeighboredPiS_j)
        /*0014*/ 	.word	0x00000000


	//----- nvinfo : EIATTR_REGCOUNT
	.align		4
.L_3:
        /*0018*/ 	.byte	0x04, 0x2f
        /*001a*/ 	.short	(.L_5 - .L_4)
	.align		4
.L_4:
        /*001c*/ 	.word	index@(_Z20reduceNeighboredLessPiS_j)
        /*0020*/ 	.word	0x0000000e


	//----- nvinfo : EIATTR_FRAME_SIZE
	.align		4
.L_5:
        /*0024*/ 	.byte	0x04, 0x11
        /*0026*/ 	.short	(.L_7 - .L_6)
	.align		4
.L_6:
        /*0028*/ 	.word	index@(_Z20reduceNeighboredLessPiS_j)
        /*002c*/ 	.word	0x00000000


	//----- nvinfo : EIATTR_REGCOUNT
	.align		4
.L_7:
        /*0030*/ 	.byte	0x04, 0x2f
        /*0032*/ 	.short	(.L_9 - .L_8)
	.align		4
.L_8:
        /*0034*/ 	.word	index@(_Z17reduceInterleavedPiS_j)
        /*0038*/ 	.word	0x00000010


	//----- nvinfo : EIATTR_FRAME_SIZE
	.align		4
.L_9:
        /*003c*/ 	.byte	0x04, 0x11
        /*003e*/ 	.short	(.L_11 - .L_10)
	.align		4
.L_10:
        /*0040*/ 	.word	index@(_Z17reduceInterleavedPiS_j)
        /*0044*/ 	.word	0x00000000


	//----- nvinfo : EIATTR_REGCOUNT
	.align		4
.L_11:
        /*0048*/ 	.byte	0x04, 0x2f
        /*004a*/ 	.short	(.L_13 - .L_12)
	.align		4
.L_12:
        /*004c*/ 	.word	index@(_Z16reduceUnrolling2PiS_j)
        /*0050*/ 	.word	0x00000010


	//----- nvinfo : EIATTR_FRAME_SIZE
	.align		4
.L_13:
        /*0054*/ 	.byte	0x04, 0x11
        /*0056*/ 	.short	(.L_15 - .L_14)
	.align		4
.L_14:
        /*0058*/ 	.word	index@(_Z16reduceUnrolling2PiS_j)
        /*005c*/ 	.word	0x00000000


	//----- nvinfo : EIATTR_REGCOUNT
	.align		4
.L_15:
        /*0060*/ 	.byte	0x04, 0x2f
        /*0062*/ 	.short	(.L_17 - .L_16)
	.align		4
.L_16:
        /*0064*/ 	.word	index@(_Z16reduceUnrolling4PiS_j)
        /*0068*/ 	.word	0x00000014


	//----- nvinfo : EIATTR_FRAME_SIZE
	.align		4
.L_17:
        /*006c*/ 	.byte	0x04, 0x11
        /*006e*/ 	.short	(.L_19 - .L_18)
	.align		4
.L_18:
        /*0070*/ 	.word	index@(_Z16reduceUnrolling4PiS_j)
        /*0074*/ 	.word	0x00000000


	//----- nvinfo : EIATTR_REGCOUNT
	.align		4
.L_19:
        /*0078*/ 	.byte	0x04, 0x2f
        /*007a*/ 	.short	(.L_21 - .L_20)
	.align		4
.L_20:
        /*007c*/ 	.word	index@(_Z18reduceUnrolling4v2PiS_j)
        /*0080*/ 	.word	0x00000014


	//----- nvinfo : EIATTR_FRAME_SIZE
	.align		4
.L_21:
        /*0084*/ 	.byte	0x04, 0x11
        /*0086*/ 	.short	(.L_23 - .L_22)
	.align		4
.L_22:
        /*0088*/ 	.word	index@(_Z18reduceUnrolling4v2PiS_j)
        /*008c*/ 	.word	0x00000000


	//----- nvinfo : EIATTR_REGCOUNT
	.align		4
.L_23:
        /*0090*/ 	.byte	0x04, 0x2f
        /*0092*/ 	.short	(.L_25 - .L_24)
	.align		4
.L_24:
        /*0094*/ 	.word	index@(_Z18reduceUnrolling4v3PiS_j)
        /*0098*/ 	.word	0x00000012


	//----- nvinfo : EIATTR_FRAME_SIZE
	.align		4
.L_25:
        /*009c*/ 	.byte	0x04, 0x11
        /*009e*/ 	.short	(.L_27 - .L_26)
	.align		4
.L_26:
        /*00a0*/ 	.word	index@(_Z18reduceUnrolling4v3PiS_j)
        /*00a4*/ 	.word	0x00000000


	//----- nvinfo : EIATTR_MIN_STACK_SIZE
	.align		4
.L_27:
        /*00a8*/ 	.byte	0x04, 0x12
        /*00aa*/ 	.short	(.L_29 - .L_28)
	.align		4
.L_28:
        /*00ac*/ 	.word	index@(_Z18reduceUnrolling4v3PiS_j)
        /*00b0*/ 	.word	0x00000000


	//----- nvinfo : EIATTR_MIN_STACK_SIZE
	.align		4
.L_29:
        /*00b4*/ 	.byte	0x04, 0x12
        /*00b6*/ 	.short	(.L_31 - .L_30)
	.align		4
.L_30:
        /*00b8*/ 	.word	index@(_Z18reduceUnrolling4v2PiS_j)
        /*00bc*/ 	.word	0x00000000


	//----- nvinfo : EIATTR_MIN_STACK_SIZE
	.align		4
.L_31:
        /*00c0*/ 	.byte	0x04, 0x12
        /*00c2*/ 	.short	(.L_33 - .L_32)
	.align		4
.L_32:
        /*00c4*/ 	.word	index@(_Z16reduceUnrolling4PiS_j)
        /*00c8*/ 	.word	0x00000000


	//----- nvinfo : EIATTR_MIN_STACK_SIZE
	.align		4
.L_33:
        /*00cc*/ 	.byte	0x04, 0x12
        /*00ce*/ 	.short	(.L_35 - .L_34)
	.align		4
.L_34:
        /*00d0*/ 	.word	index@(_Z16reduceUnrolling2PiS_j)
        /*00d4*/ 	.word	0x00000000


	//----- nvinfo : EIATTR_MIN_STACK_SIZE
	.align		4
.L_35:
        /*00d8*/ 	.byte	0x04, 0x12
        /*00da*/ 	.short	(.L_37 - .L_36)
	.align		4
.L_36:
        /*00dc*/ 	.word	index@(_Z17reduceInterleavedPiS_j)
        /*00e0*/ 	.word	0x00000000


	//----- nvinfo : EIATTR_MIN_STACK_SIZE
	.align		4
.L_37:
        /*00e4*/ 	.byte	0x04, 0x12
        /*00e6*/ 	.short	(.L_39 - .L_38)
	.align		4
.L_38:
        /*00e8*/ 	.word	index@(_Z20reduceNeighboredLessPiS_j)
        /*00ec*/ 	.word	0x00000000


	//----- nvinfo : EIATTR_MIN_STACK_SIZE
	.align		4
.L_39:
        /*00f0*/ 	.byte	0x04, 0x12
        /*00f2*/ 	.short	(.L_41 - .L_40)
	.align		4
.L_40:
        /*00f4*/ 	.word	index@(_Z16reduceNeighboredPiS_j)
        /*00f8*/ 	.word	0x00000000
.L_41:


//--------------------- .nv.compat                --------------------------
	.section	.nv.compat,"",@"SHT_CUDA_COMPAT_INFO"
	.align	4
        /*0000*/ 	.byte	0x02, 0x09, 0x00, 0x00, 0x02, 0x02, 0x01, 0x00, 0x02, 0x05, 0x05, 0x00, 0x03, 0x07, 0x01, 0x01
        /*0010*/ 	.byte	0x02, 0x03, 0x00, 0x00, 0x02, 0x06, 0x01, 0x00, 0x04, 0x0b, 0x08, 0x00, 0x09, 0x00, 0x00, 0x00
        /*0020*/ 	.byte	0x00, 0x00, 0x00, 0x00


//--------------------- .nv.info._Z18reduceUnrolling4v3PiS_j --------------------------
	.section	.nv.info._Z18reduceUnrolling4v3PiS_j,"",@"SHT_CUDA_INFO"
	.sectionflags	@""
	.align	4


	//----- nvinfo : EIATTR_CUDA_API_VERSION
	.align		4
        /*0000*/ 	.byte	0x04, 0x37
        /*0002*/ 	.short	(.L_43 - .L_42)
.L_42:
        /*0004*/ 	.word	0x00000082


	//----- nvinfo : EIATTR_KPARAM_INFO
	.align		4
.L_43:
        /*0008*/ 	.byte	0x04, 0x17
        /*000a*/ 	.short	(.L_45 - .L_44)
.L_44:
        /*000c*/ 	.word	0x00000000
        /*0010*/ 	.short	0x0002
        /*0012*/ 	.short	0x0010
        /*0014*/ 	.byte	0x00, 0xf0, 0x11, 0x00


	//----- nvinfo : EIATTR_KPARAM_INFO
	.align		4
.L_45:
        /*0018*/ 	.byte	0x04, 0x17
        /*001a*/ 	.short	(.L_47 - .L_46)
.L_46:
        /*001c*/ 	.word	0x00000000
        /*0020*/ 	.short	0x0001
        /*0022*/ 	.short	0x0008
        /*0024*/ 	.byte	0x00, 0xf5, 0x21, 0x00


	//----- nvinfo : EIATTR_KPARAM_INFO
	.align		4
.L_47:
        /*0028*/ 	.byte	0x04, 0x17
        /*002a*/ 	.short	(.L_49 - .L_48)
.L_48:
        /*002c*/ 	.word	0x00000000
        /*0030*/ 	.short	0x0000
        /*0032*/ 	.short	0x0000
        /*0034*/ 	.byte	0x00, 0xf5, 0x21, 0x00


	//----- nvinfo : EIATTR_SPARSE_MMA_MASK
	.align		4
.L_49:
        /*0038*/ 	.byte	0x03, 0x50
        /*003a*/ 	.short	0x0000


	//----- nvinfo : EIATTR_MAXREG_COUNT
	.align		4
        /*003c*/ 	.byte	0x03, 0x1b
        /*003e*/ 	.short	0x00ff


	//----- nvinfo : EIATTR_NUM_BARRIERS
	.align		4
        /*0040*/ 	.byte	0x02, 0x4c
        /*0042*/ 	.byte	0x01
	.zero		1


	//----- nvinfo : EIATTR_MERCURY_ISA_VERSION
	.align		4
        /*0044*/ 	.byte	0x03, 0x5f
        /*0046*/ 	.short	0x0101


	//----- nvinfo : EIATTR_VRC_CTA_INIT_COUNT
	.align		4
        /*0048*/ 	.byte	0x02, 0x4a
	.zero		1
	.zero		1


	//----- nvinfo : EIATTR_EXIT_INSTR_OFFSETS
	.align		4
        /*004c*/ 	.byte	0x04, 0x1c
        /*004e*/ 	.short	(.L_51 - .L_50)


	//   ....[0]....
.L_50:
        /*0050*/ 	.word	0x00000470


	//   ....[1]....
        /*0054*/ 	.word	0x00000610


	//   ....[2]....
        /*0058*/ 	.word	0x00000660


	//----- nvinfo : EIATTR_CRS_STACK_SIZE
	.align		4
.L_51:
        /*005c*/ 	.byte	0x04, 0x1e
        /*005e*/ 	.short	(.L_53 - .L_52)
.L_52:
        /*0060*/ 	.word	0x00000000


	//----- nvinfo : EIATTR_CBANK_PARAM_SIZE
	.align		4
.L_53:
        /*0064*/ 	.byte	0x03, 0x19
        /*0066*/ 	.short	0x0014


	//----- nvinfo : EIATTR_PARAM_CBANK
	.align		4
        /*0068*/ 	.byte	0x04, 0x0a
        /*006a*/ 	.short	(.L_55 - .L_54)
	.align		4
.L_54:
        /*006c*/ 	.word	index@(.nv.constant0._Z18reduceUnrolling4v3PiS_j)
        /*0070*/ 	.short	0x0380
        /*0072*/ 	.short	0x0014


	//----- nvinfo : EIATTR_SW_WAR
	.align		4
.L_55:
        /*0074*/ 	.byte	0x04, 0x36
        /*0076*/ 	.short	(.L_57 - .L_56)
.L_56:
        /*0078*/ 	.word	0x00000008
.L_57:


//--------------------- .nv.info._Z18reduceUnrolling4v2PiS_j --------------------------
	.section	.nv.info._Z18reduceUnrolling4v2PiS_j,"",@"SHT_CUDA_INFO"
	.sectionflags	@""
	.align	4


	//----- nvinfo : EIATTR_CUDA_API_VERSION
	.align		4
        /*0000*/ 	.byte	0x04, 0x37
        /*0002*/ 	.short	(.L_59 - .L_58)
.L_58:
        /*0004*/ 	.word	0x00000082


	//----- nvinfo : EIATTR_KPARAM_INFO
	.align		4
.L_59:
        /*0008*/ 	.byte	0x04, 0x17
        /*000a*/ 	.short	(.L_61 - .L_60)
.L_60:
        /*000c*/ 	.word	0x00000000
        /*0010*/ 	.short	0x0002
        /*0012*/ 	.short	0x0010
        /*0014*/ 	.byte	0x00, 0xf0, 0x11, 0x00


	//----- nvinfo : EIATTR_KPARAM_INFO
	.align		4
.L_61:
        /*0018*/ 	.byte	0x04, 0x17
        /*001a*/ 	.short	(.L_63 - .L_62)
.L_62:
        /*001c*/ 	.word	0x00000000
        /*0020*/ 	.short	0x0001
        /*0022*/ 	.short	0x0008
        /*0024*/ 	.byte	0x00, 0xf5, 0x21, 0x00


	//----- nvinfo : EIATTR_KPARAM_INFO
	.align		4
.L_63:
        /*0028*/ 	.byte	0x04, 0x17
        /*002a*/ 	.short	(.L_65 - .L_64)
.L_64:
        /*002c*/ 	.word	0x00000000
        /*0030*/ 	.short	0x0000
        /*0032*/ 	.short	0x0000
        /*0034*/ 	.byte	0x00, 0xf5, 0x21, 0x00


	//----- nvinfo : EIATTR_SPARSE_MMA_MASK
	.align		4
.L_65:
        /*0038*/ 	.byte	0x03, 0x50
        /*003a*/ 	.short	0x0000


	//----- nvinfo : EIATTR_MAXREG_COUNT
	.align		4
        /*003c*/ 	.byte	0x03, 0x1b
        /*003e*/ 	.short	0x00ff


	//----- nvinfo : EIATTR_NUM_BARRIERS
	.align		4
        /*0040*/ 	.byte	0x02, 0x4c
        /*0042*/ 	.byte	0x01
	.zero		1


	//----- nvinfo : EIATTR_MERCURY_ISA_VERSION
	.align		4
        /*0044*/ 	.byte	0x03, 0x5f
        /*0046*/ 	.short	0x0101


	//----- nvinfo : EIATTR_VRC_CTA_INIT_COUNT
	.align		4
        /*0048*/ 	.byte	0x02, 0x4a
	.zero		1
	.zero		1


	//----- nvinfo : EIATTR_EXIT_INSTR_OFFSETS
	.align		4
        /*004c*/ 	.byte	0x04, 0x1c
        /*004e*/ 	.short	(.L_67 - .L_66)


	//   ....[0]....
.L_66:
        /*0050*/ 	.word	0x000002f0


	//   ....[1]....
        /*0054*/ 	.word	0x00000490


	//   ....[2]....
        /*0058*/ 	.word	0x000004e0


	//----- nvinfo : EIATTR_CRS_STACK_SIZE
	.align		4
.L_67:
        /*005c*/ 	.byte	0x04, 0x1e
        /*005e*/ 	.short	(.L_69 - .L_68)
.L_68:
        /*0060*/ 	.word	0x00000000


	//----- nvinfo : EIATTR_CBANK_PARAM_SIZE
	.align		4
.L_69:
        /*0064*/ 	.byte	0x03, 0x19
        /*0066*/ 	.short	0x0014


	//----- nvinfo : EIATTR_PARAM_CBANK
	.align		4
        /*0068*/ 	.byte	0x04, 0x0a
        /*006a*/ 	.short	(.L_71 - .L_70)
	.align		4
.L_70:
        /*006c*/ 	.word	index@(.nv.constant0._Z18reduceUnrolling4v2PiS_j)
        /*0070*/ 	.short	0x0380
        /*0072*/ 	.short	0x0014


	//----- nvinfo : EIATTR_SW_WAR
	.align		4
.L_71:
        /*0074*/ 	.byte	0x04, 0x36
        /*0076*/ 	.short	(.L_73 - .L_72)
.L_72:
        /*0078*/ 	.word	0x00000008
.L_73:


//--------------------- .nv.info._Z16reduceUnrolling4PiS_j --------------------------
	.section	.nv.info._Z16reduceUnrolling4PiS_j,"",@"SHT_CUDA_INFO"
	.sectionflags	@""
	.align	4


	//----- nvinfo : EIATTR_CUDA_API_VERSION
	.align		4
        /*0000*/ 	.byte	0x04, 0x37
        /*0002*/ 	.short	(.L_75 - .L_74)
.L_74:
        /*0004*/ 	.word	0x00000082


	//----- nvinfo : EIATTR_KPARAM_INFO
	.align		4
.L_75:
        /*0008*/ 	.byte	0x04, 0x17
        /*000a*/ 	.short	(.L_77 - .L_76)
.L_76:
        /*000c*/ 	.word	0x00000000
        /*0010*/ 	.short	0x0002
        /*0012*/ 	.short	0x0010
        /*0014*/ 	.byte	0x00, 0xf0, 0x11, 0x00


	//----- nvinfo : EIATTR_KPARAM_INFO
	.align		4
.L_77:
        /*0018*/ 	.byte	0x04, 0x17
        /*001a*/ 	.short	(.L_79 - .L_78)
.L_78:
        /*001c*/ 	.word	0x00000000
        /*0020*/ 	.short	0x0001
        /*0022*/ 	.short	0x0008
        /*0024*/ 	.byte	0x00, 0xf5, 0x21, 0x00


	//----- nvinfo : EIATTR_KPARAM_INFO
	.align		4
.L_79:
        /*0028*/ 	.byte	0x04, 0x17
        /*002a*/ 	.short	(.L_81 - .L_80)
.L_80:
        /*002c*/ 	.word	0x00000000
        /*0030*/ 	.short	0x0000
        /*0032*/ 	.short	0x0000
        /*0034*/ 	.byte	0x00, 0xf5, 0x21, 0x00


	//----- nvinfo : EIATTR_SPARSE_MMA_MASK
	.align		4
.L_81:
        /*0038*/ 	.byte	0x03, 0x50
        /*003a*/ 	.short	0x0000


	//----- nvinfo : EIATTR_MAXREG_COUNT
	.align		4
        /*003c*/ 	.byte	0x03, 0x1b
        /*003e*/ 	.short	0x00ff


	//----- nvinfo : EIATTR_NUM_BARRIERS
	.align		4
        /*0040*/ 	.byte	0x02, 0x4c
        /*0042*/ 	.byte	0x01
	.zero		1


	//----- nvinfo : EIATTR_MERCURY_ISA_VERSION
	.align		4
        /*0044*/ 	.byte	0x03, 0x5f
        /*0046*/ 	.short	0x0101


	//----- nvinfo : EIATTR_VRC_CTA_INIT_COUNT
	.align		4
        /*0048*/ 	.byte	0x02, 0x4a
	.zero		1
	.zero		1


	//----- nvinfo : EIATTR_EXIT_INSTR_OFFSETS
	.align		4
        /*004c*/ 	.byte	0x04, 0x1c
        /*004e*/ 	.short	(.L_83 - .L_82)


	//   ....[0]....
.L_82:
        /*0050*/ 	.word	0x000002f0


	//   ....[1]....
        /*0054*/ 	.word	0x00000340


	//----- nvinfo : EIATTR_CRS_STACK_SIZE
	.align		4
.L_83:
        /*0058*/ 	.byte	0x04, 0x1e
        /*005a*/ 	.short	(.L_85 - .L_84)
.L_84:
        /*005c*/ 	.word	0x00000000


	//----- nvinfo : EIATTR_CBANK_PARAM_SIZE
	.align		4
.L_85:
        /*0060*/ 	.byte	0x03, 0x19
        /*0062*/ 	.short	0x0014


	//----- nvinfo : EIATTR_PARAM_CBANK
	.align		4
        /*0064*/ 	.byte	0x04, 0x0a
        /*0066*/ 	.short	(.L_87 - .L_86)
	.align		4
.L_86:
        /*0068*/ 	.word	index@(.nv.constant0._Z16reduceUnrolling4PiS_j)
        /*006c*/ 	.short	0x0380
        /*006e*/ 	.short	0x0014


	//----- nvinfo : EIATTR_SW_WAR
	.align		4
.L_87:
        /*0070*/ 	.byte	0x04, 0x36
        /*0072*/ 	.short	(.L_89 - .L_88)
.L_88:
        /*0074*/ 	.word	0x00000008
.L_89:


//--------------------- .nv.info._Z16reduceUnrolling2PiS_j --------------------------
	.section	.nv.info._Z16reduceUnrolling2PiS_j,"",@"SHT_CUDA_INFO"
	.sectionflags	@""
	.align	4


	//----- nvinfo : EIATTR_CUDA_API_VERSION
	.align		4
        /*0000*/ 	.byte	0x04, 0x37
        /*0002*/ 	.short	(.L_91 - .L_90)
.L_90:
        /*0004*/ 	.word	0x00000082


	//----- nvinfo : EIATTR_KPARAM_INFO
	.align		4
.L_91:
        /*0008*/ 	.byte	0x04, 0x17
        /*000a*/ 	.short	(.L_93 - .L_92)
.L_92:
        /*000c*/ 	.word	0x00000000
        /*0010*/ 	.short	0x0002
        /*0012*/ 	.short	0x0010
        /*0014*/ 	.byte	0x00, 0xf0, 0x11, 0x00


	//----- nvinfo : EIATTR_KPARAM_INFO
	.align		4
.L_93:
        /*0018*/ 	.byte	0x04, 0x17
        /*001a*/ 	.short	(.L_95 - .L_94)
.L_94:
        /*001c*/ 	.word	0x00000000
        /*0020*/ 	.short	0x0001
        /*0022*/ 	.short	0x0008
        /*0024*/ 	.byte	0x00, 0xf5, 0x21, 0x00


	//----- nvinfo : EIATTR_KPARAM_INFO
	.align		4
.L_95:
        /*0028*/ 	.byte	0x04, 0x17
        /*002a*/ 	.short	(.L_97 - .L_96)
.L_96:
        /*002c*/ 	.word	0x00000000
        /*0030*/ 	.short	0x0000
        /*0032*/ 	.short	0x0000
        /*0034*/ 	.byte	0x00, 0xf5, 0x21, 0x00


	//----- nvinfo : EIATTR_SPARSE_MMA_MASK
	.align		4
.L_97:
        /*0038*/ 	.byte	0x03, 0x50
        /*003a*/ 	.short	0x0000


	//----- nvinfo : EIATTR_MAXREG_COUNT
	.align		4
        /*003c*/ 	.byte	0x03, 0x1b
        /*003e*/ 	.short	0x00ff


	//----- nvinfo : EIATTR_NUM_BARRIERS
	.align		4
        /*0040*/ 	.byte	0x02, 0x4c
        /*0042*/ 	.byte	0x01
	.zero		1


	//----- nvinfo : EIATTR_MERCURY_ISA_VERSION
	.align		4
        /*0044*/ 	.byte	0x03, 0x5f
        /*0046*/ 	.short	0x0101


	//----- nvinfo : EIATTR_VRC_CTA_INIT_COUNT
	.align		4
        /*0048*/ 	.byte	0x02, 0x4a
	.zero		1
	.zero		1


	//----- nvinfo : EIATTR_EXIT_INSTR_OFFSETS
	.align		4
        /*004c*/ 	.byte	0x04, 0x1c
        /*004e*/ 	.short	(.L_99 - .L_98)


	//   ....[0]....
.L_98:
        /*0050*/ 	.word	0x00000290


	//   ....[1]....
        /*0054*/ 	.word	0x000002e0


	//----- nvinfo : EIATTR_CRS_STACK_SIZE
	.align		4
.L_99:
        /*0058*/ 	.byte	0x04, 0x1e
        /*005a*/ 	.short	(.L_101 - .L_100)
.L_100:
        /*005c*/ 	.word	0x00000000


	//----- nvinfo : EIATTR_CBANK_PARAM_SIZE
	.align		4
.L_101:
        /*0060*/ 	.byte	0x03, 0x19
        /*0062*/ 	.short	0x0014


	//----- nvinfo : EIATTR_PARAM_CBANK
	.align		4
        /*0064*/ 	.byte	0x04, 0x0a
        /*0066*/ 	.short	(.L_103 - .L_102)
	.align		4
.L_102:
        /*0068*/ 	.word	index@(.nv.constant0._Z16reduceUnrolling2PiS_j)
        /*006c*/ 	.short	0x0380
        /*006e*/ 	.short	0x0014


	//----- nvinfo : EIATTR_SW_WAR
	.align		4
.L_103:
        /*0070*/ 	.byte	0x04, 0x36
        /*0072*/ 	.short	(.L_105 - .L_104)
.L_104:
        /*0074*/ 	.word	0x00000008
.L_105:


//--------------------- .nv.info._Z17reduceInterleavedPiS_j --------------------------
	.section	.nv.info._Z17reduceInterleavedPiS_j,"",@"SHT_CUDA_INFO"
	.sectionflags	@""
	.align	4


	//----- nvinfo : EIATTR_CUDA_API_VERSION
	.align		4
        /*0000*/ 	.byte	0x04, 0x37
        /*0002*/ 	.short	(.L_107 - .L_106)
.L_106:
        /*0004*/ 	.word	0x00000082


	//----- nvinfo : EIATTR_KPARAM_INFO
	.align		4
.L_107:
        /*0008*/ 	.byte	0x04, 0x17
        /*000a*/ 	.short	(.L_109 - .L_108)
.L_108:
        /*000c*/ 	.word	0x00000000
        /*0010*/ 	.short	0x0002
        /*0012*/ 	.short	0x0010
        /*0014*/ 	.byte	0x00, 0xf0, 0x11, 0x00


	//----- nvinfo : EIATTR_KPARAM_INFO
	.align		4
.L_109:
        /*0018*/ 	.byte	0x04, 0x17
        /*001a*/ 	.short	(.L_111 - .L_110)
.L_110:
        /*001c*/ 	.word	0x00000000
        /*0020*/ 	.short	0x0001
        /*0022*/ 	.short	0x0008
        /*0024*/ 	.byte	0x00, 0xf5, 0x21, 0x00


	//----- nvinfo : EIATTR_KPARAM_INFO
	.align		4
.L_111:
        /*0028*/ 	.byte	0x04, 0x17
        /*002a*/ 	.short	(.L_113 - .L_112)
.L_112:
        /*002c*/ 	.word	0x00000000
        /*0030*/ 	.short	0x0000
        /*0032*/ 	.short	0x0000
        /*0034*/ 	.byte	0x00, 0xf5, 0x21, 0x00


	//----- nvinfo : EIATTR_SPARSE_MMA_MASK
	.align		4
.L_113:
        /*0038*/ 	.byte	0x03, 0x50
        /*003a*/ 	.short	0x0000


	//----- nvinfo : EIATTR_MAXREG_COUNT
	.align		4
        /*003c*/ 	.byte	0x03, 0x1b
        /*003e*/ 	.short	0x00ff


	//----- nvinfo : EIATTR_NUM_BARRIERS
	.align		4
        /*0040*/ 	.byte	0x02, 0x4c
        /*0042*/ 	.byte	0x01
	.zero		1


	//----- nvinfo : EIATTR_MERCURY_ISA_VERSION
	.align		4
        /*0044*/ 	.byte	0x03, 0x5f
        /*0046*/ 	.short	0x0101


	//----- nvinfo : EIATTR_VRC_CTA_INIT_COUNT
	.align		4
        /*0048*/ 	.byte	0x02, 0x4a
	.zero		1
	.zero		1


	//----- nvinfo : EIATTR_EXIT_INSTR_OFFSETS
	.align		4
        /*004c*/ 	.byte	0x04, 0x1c
        /*004e*/ 	.short	(.L_115 - .L_114)


	//   ....[0]....
.L_114:
        /*0050*/ 	.word	0x000000a0


	//   ....[1]....
        /*0054*/ 	.word	0x000001f0


	//   ....[2]....
        /*0058*/ 	.word	0x00000240


	//----- nvinfo : EIATTR_CRS_STACK_SIZE
	.align		4
.L_115:
        /*005c*/ 	.byte	0x04, 0x1e
        /*005e*/ 	.short	(.L_117 - .L_116)
.L_116:
        /*0060*/ 	.word	0x00000000


	//----- nvinfo : EIATTR_CBANK_PARAM_SIZE
	.align		4
.L_117:
        /*0064*/ 	.byte	0x03, 0x19
        /*0066*/ 	.short	0x0014


	//----- nvinfo : EIATTR_PARAM_CBANK
	.align		4
        /*0068*/ 	.byte	0x04, 0x0a
        /*006a*/ 	.short	(.L_119 - .L_118)
	.align		4
.L_118:
        /*006c*/ 	.word	index@(.nv.constant0._Z17reduceInterleavedPiS_j)
        /*0070*/ 	.short	0x0380
        /*0072*/ 	.short	0x0014


	//----- nvinfo : EIATTR_SW_WAR
	.align		4
.L_119:
        /*0074*/ 	.byte	0x04, 0x36
        /*0076*/ 	.short	(.L_121 - .L_120)
.L_120:
        /*0078*/ 	.word	0x00000008
.L_121:


//--------------------- .nv.info._Z20reduceNeighboredLessPiS_j --------------------------
	.section	.nv.info._Z20reduceNeighboredLessPiS_j,"",@"SHT_CUDA_INFO"
	.sectionflags	@""
	.align	4


	//----- nvinfo : EIATTR_CUDA_API_VERSION
	.align		4
        /*0000*/ 	.byte	0x04, 0x37
        /*0002*/ 	.short	(.L_123 - .L_122)
.L_122:
        /*0004*/ 	.word	0x00000082


	//----- nvinfo : EIATTR_KPARAM_INFO
	.align		4
.L_123:
        /*0008*/ 	.byte	0x04, 0x17
        /*000a*/ 	.short	(.L_125 - .L_124)
.L_124:
        /*000c*/ 	.word	0x00000000
        /*0010*/ 	.short	0x0002
        /*0012*/ 	.short	0x0010
        /*0014*/ 	.byte	0x00, 0xf0, 0x11, 0x00


	//----- nvinfo : EIATTR_KPARAM_INFO
	.align		4
.L_125:
        /*0018*/ 	.byte	0x04, 0x17
        /*001a*/ 	.short	(.L_127 - .L_126)
.L_126:
        /*001c*/ 	.word	0x00000000
        /*0020*/ 	.short	0x0001
        /*0022*/ 	.short	0x0008
        /*0024*/ 	.byte	0x00, 0xf5, 0x21, 0x00


	//----- nvinfo : EIATTR_KPARAM_INFO
	.align		4
.L_127:
        /*0028*/ 	.byte	0x04, 0x17
        /*002a*/ 	.short	(.L_129 - .L_128)
.L_128:
        /*002c*/ 	.word	0x00000000
        /*0030*/ 	.short	0x0000
        /*0032*/ 	.short	0x0000
        /*0034*/ 	.byte	0x00, 0xf5, 0x21, 0x00


	//----- nvinfo : EIATTR_SPARSE_MMA_MASK
	.align		4
.L_129:
        /*0038*/ 	.byte	0x03, 0x50
        /*003a*/ 	.short	0x0000


	//----- nvinfo : EIATTR_MAXREG_COUNT
	.align		4
        /*003c*/ 	.byte	0x03, 0x1b
        /*003e*/ 	.short	0x00ff


	//----- nvinfo : EIATTR_NUM_BARRIERS
	.align		4
        /*0040*/ 	.byte	0x02, 0x4c
        /*0042*/ 	.byte	0x01
	.zero		1


	//----- nvinfo : EIATTR_MERCURY_ISA_VERSION
	.align		4
        /*0044*/ 	.byte	0x03, 0x5f
        /*0046*/ 	.short	0x0101


	//----- nvinfo : EIATTR_VRC_CTA_INIT_COUNT
	.align		4
        /*0048*/ 	.byte	0x02, 0x4a
	.zero		1
	.zero		1


	//----- nvinfo : EIATTR_EXIT_INSTR_OFFSETS
	.align		4
        /*004c*/ 	.byte	0x04, 0x1c
        /*004e*/ 	.short	(.L_131 - .L_130)


	//   ....[0]....
.L_130:
        /*0050*/ 	.word	0x00000090


	//   ....[1]....
        /*0054*/ 	.word	0x00000210


	//   ....[2]....
        /*0058*/ 	.word	0x00000260


	//----- nvinfo : EIATTR_CRS_STACK_SIZE
	.align		4
.L_131:
        /*005c*/ 	.byte	0x04, 0x1e
        /*005e*/ 	.short	(.L_133 - .L_132)
.L_132:
        /*0060*/ 	.word	0x00000000


	//----- nvinfo : EIATTR_CBANK_PARAM_SIZE
	.align		4
.L_133:
        /*0064*/ 	.byte	0x03, 0x19
        /*0066*/ 	.short	0x0014


	//----- nvinfo : EIATTR_PARAM_CBANK
	.align		4
        /*0068*/ 	.byte	0x04, 0x0a
        /*006a*/ 	.short	(.L_135 - .L_134)
	.align		4
.L_134:
        /*006c*/ 	.word	index@(.nv.constant0._Z20reduceNeighboredLessPiS_j)
        /*0070*/ 	.short	0x0380
        /*0072*/ 	.short	0x0014


	//----- nvinfo : EIATTR_SW_WAR
	.align		4
.L_135:
        /*0074*/ 	.byte	0x04, 0x36
        /*0076*/ 	.short	(.L_137 - .L_136)
.L_136:
        /*0078*/ 	.word	0x00000008
.L_137:


//--------------------- .nv.info._Z16reduceNeighboredPiS_j --------------------------
	.section	.nv.info._Z16reduceNeighboredPiS_j,"",@"SHT_CUDA_INFO"
	.sectionflags	@""
	.align	4


	//----- nvinfo : EIATTR_CUDA_API_VERSION
	.align		4
        /*0000*/ 	.byte	0x04, 0x37
        /*0002*/ 	.short	(.L_139 - .L_138)
.L_138:
        /*0004*/ 	.word	0x00000082


	//----- nvinfo : EIATTR_KPARAM_INFO
	.align		4
.L_139:
        /*0008*/ 	.byte	0x04, 0x17
        /*000a*/ 	.short	(.L_141 - .L_140)
.L_140:
        /*000c*/ 	.word	0x00000000
        /*0010*/ 	.short	0x0002
        /*0012*/ 	.short	0x0010
        /*0014*/ 	.byte	0x00, 0xf0, 0x11, 0x00


	//----- nvinfo : EIATTR_KPARAM_INFO
	.align		4
.L_141:
        /*0018*/ 	.byte	0x04, 0x17
        /*001a*/ 	.short	(.L_143 - .L_142)
.L_142:
        /*001c*/ 	.word	0x00000000
        /*0020*/ 	.short	0x0001
        /*0022*/ 	.short	0x0008
        /*0024*/ 	.byte	0x00, 0xf5, 0x21, 0x00


	//----- nvinfo : EIATTR_KPARAM_INFO
	.align		4
.L_143:
        /*0028*/ 	.byte	0x04, 0x17
        /*002a*/ 	.short	(.L_145 - .L_144)
.L_144:
        /*002c*/ 	.word	0x00000000
        /*0030*/ 	.short	0x0000
        /*0032*/ 	.short	0x0000
        /*0034*/ 	.byte	0x00, 0xf5, 0x21, 0x00


	//----- nvinfo : EIATTR_SPARSE_MMA_MASK
	.align		4
.L_145:
        /*0038*/ 	.byte	0x03, 0x50
        /*003a*/ 	.short	0x0000


	//----- nvinfo : EIATTR_MAXREG_COUNT
	.align		4
        /*003c*/ 	.byte	0x03, 0x1b
        /*003e*/ 	.short	0x00ff


	//----- nvinfo : EIATTR_NUM_BARRIERS
	.align		4
        /*0040*/ 	.byte	0x02, 0x4c
        /*0042*/ 	.byte	0x01
	.zero		1


	//----- nvinfo : EIATTR_MERCURY_ISA_VERSION
	.align		4
        /*0044*/ 	.byte	0x03, 0x5f
        /*0046*/ 	.short	0x0101


	//----- nvinfo : EIATTR_VRC_CTA_INIT_COUNT
	.align		4
        /*0048*/ 	.byte	0x02, 0x4a
	.zero		1
	.zero		1


	//----- nvinfo : EIATTR_EXIT_INSTR_OFFSETS
	.align		4
        /*004c*/ 	.byte	0x04, 0x1c
        /*004e*/ 	.short	(.L_147 - .L_146)


	//   ....[0]....
.L_146:
        /*0050*/ 	.word	0x00000090


	//   ....[1]....
        /*0054*/ 	.word	0x00000210


	//   ....[2]....
        /*0058*/ 	.word	0x00000260


	//----- nvinfo : EIATTR_CRS_STACK_SIZE
	.align		4
.L_147:
        /*005c*/ 	.byte	0x04, 0x1e
        /*005e*/ 	.short	(.L_149 - .L_148)
.L_148:
        /*0060*/ 	.word	0x00000000


	//----- nvinfo : EIATTR_CBANK_PARAM_SIZE
	.align		4
.L_149:
        /*0064*/ 	.byte	0x03, 0x19
        /*0066*/ 	.short	0x0014


	//----- nvinfo : EIATTR_PARAM_CBANK
	.align		4
        /*0068*/ 	.byte	0x04, 0x0a
        /*006a*/ 	.short	(.L_151 - .L_150)
	.align		4
.L_150:
        /*006c*/ 	.word	index@(.nv.constant0._Z16reduceNeighboredPiS_j)
        /*0070*/ 	.short	0x0380
        /*0072*/ 	.short	0x0014


	//----- nvinfo : EIATTR_SW_WAR
	.align		4
.L_151:
        /*0074*/ 	.byte	0x04, 0x36
        /*0076*/ 	.short	(.L_153 - .L_152)
.L_152:
        /*0078*/ 	.word	0x00000008
.L_153:


//--------------------- .nv.callgraph             --------------------------
	.section	.nv.callgraph,"",@"SHT_CUDA_CALLGRAPH"
	.align	4
	.sectionentsize	8
	.align		4
        /*0000*/ 	.word	0x00000000
	.align		4
        /*0004*/ 	.word	0xffffffff
	.align		4
        /*0008*/ 	.word	0x00000000
	.align		4
        /*000c*/ 	.word	0xfffffffe
	.align		4
        /*0010*/ 	.word	0x00000000
	.align		4
        /*0014*/ 	.word	0xfffffffd
	.align		4
        /*0018*/ 	.word	0x00000000
	.align		4
        /*001c*/ 	.word	0xfffffffc


//--------------------- .text._Z18reduceUnrolling4v3PiS_j --------------------------
	.section	.text._Z18reduceUnrolling4v3PiS_j,"ax",@progbits
	.align	128
        .global         _Z18reduceUnrolling4v3PiS_j
        .type           _Z18reduceUnrolling4v3PiS_j,@function
        .size           _Z18reduceUnrolling4v3PiS_j,(.L_x_39 - _Z18reduceUnrolling4v3PiS_j)
        .other          _Z18reduceUnrolling4v3PiS_j,@"STO_CUDA_ENTRY STV_DEFAULT"
_Z18reduceUnrolling4v3PiS_j:
.text._Z18reduceUnrolling4v3PiS_j:
[----:B------:R-:W-:Y:S01]  /*0000*/  LDC R1, c[0x0][0x37c] ;  /* 0x0000df00ff017b82 */ /* 0x000fe20000000800 */
[----:B------:R-:W0:Y:S07]  /*0010*/  S2R R0, SR_CTAID.X ;  /* 0x0000000000007919 */ /* 0x000e2e0000002500 */
[----:B------:R-:W0:Y:S01]  /*0020*/  LDC R14, c[0x0][0x360] ;  /* 0x0000d800ff0e7b82 */ /* 0x000e220000000800 */
[----:B------:R-:W1:Y:S01]  /*0030*/  LDCU UR4, c[0x0][0x390] ;  /* 0x00007200ff0477ac */ /* 0x000e620008000800 */
[----:B------:R-:W2:Y:S01]  /*0040*/  S2R R4, SR_TID.X ;  /* 0x0000000000047919 */ /* 0x000ea20000002100 */
[----:B0-----:R-:W-:-:S04]  /*0050*/  IMAD R2, R0, R14, RZ ;  /* 0x0000000e00027224 */ /* 0x001fc800078e02ff */
[----:B------:R-:W-:-:S04]  /*0060*/  IMAD.SHL.U32 R5, R2, 0x4, RZ ;  /* 0x0000000402057824 */ /* 0x000fc800078e00ff */
[----:B--2---:R-:W-:-:S04]  /*0070*/  IMAD.IADD R3, R5, 0x1, R4 ;  /* 0x0000000105037824 */ /* 0x004fc800078e0204 */
[----:B------:R-:W-:-:S05]  /*0080*/  IMAD R13, R14, 0x3, R3 ;  /* 0x000000030e0d7824 */ /* 0x000fca00078e0203 */
[----:B-1----:R-:W-:Y:S01]  /*0090*/  ISETP.GE.U32.AND P4, PT, R13, UR4, PT ;  /* 0x000000040d007c0c */ /* 0x002fe2000bf86070 */
[----:B------:R-:W0:-:S12]  /*00a0*/  LDCU.64 UR4, c[0x0][0x358] ;  /* 0x00006b00ff0477ac */ /* 0x000e180008000a00 */
[----:B------:R-:W1:Y:S01]  /*00b0*/  @!P4 LDC.64 R6, c[0x0][0x380] ;  /* 0x0000e000ff06cb82 */ /* 0x000e620000000a00 */
[----:B------:R-:W-:-:S05]  /*00c0*/  @!P4 IMAD R9, R14, -0x2, R13 ;  /* 0xfffffffe0e09c824 */ /* 0x000fca00078e020d */
[C---:B------:R-:W-:Y:S01]  /*00d0*/  @!P4 IADD3 R11, PT, PT, R9.reuse, R14, RZ ;  /* 0x0000000e090bc210 */ /* 0x040fe20007ffe0ff */
[----:B-1----:R-:W-:-:S04]  /*00e0*/  @!P4 IMAD.WIDE.U32 R8, R9, 0x4, R6 ;  /* 0x000000040908c825 */ /* 0x002fc800078e0006 */
[--C-:B------:R-:W-:Y:S02]  /*00f0*/  @!P4 IMAD.WIDE.U32 R10, R11, 0x4, R6.reuse ;  /* 0x000000040b0ac825 */ /* 0x100fe400078e0006 */
[----:B0-----:R-:W2:Y:S02]  /*0100*/  @!P4 LDG.E R8, desc[UR4][R8.64] ;  /* 0x000000040808c981 */ /* 0x001ea4000c1e1900 */
[--C-:B------:R-:W-:Y:S02]  /*0110*/  @!P4 IMAD.WIDE.U32 R2, R3, 0x4, R6.reuse ;  /* 0x000000040302c825 */ /* 0x100fe400078e0006 */
[----:B------:R-:W2:Y:S02]  /*0120*/  @!P4 LDG.E R10, desc[UR4][R10.64] ;  /* 0x000000040a0ac981 */ /* 0x000ea4000c1e1900 */
[----:B------:R-:W-:Y:S02]  /*0130*/  @!P4 IMAD.WIDE.U32 R12, R13, 0x4, R6 ;  /* 0x000000040d0cc825 */ /* 0x000fe400078e0006 */
[----:B------:R-:W2:Y:S01]  /*0140*/  @!P4 LDG.E R15, desc[UR4][R2.64] ;  /* 0x00000004020fc981 */ /* 0x000ea2000c1e1900 */
[----:B------:R-:W0:Y:S03]  /*0150*/  LDC.64 R6, c[0x0][0x380] ;  /* 0x0000e000ff067b82 */ /* 0x000e260000000a00 */
[----:B------:R-:W3:Y:S01]  /*0160*/  @!P4 LDG.E R12, desc[UR4][R12.64] ;  /* 0x000000040c0cc981 */ /* 0x000ee2000c1e1900 */
[----:B------:R-:W-:-:S04]  /*0170*/  ISETP.GT.U32.AND P2, PT, R4, 0x1ff, PT ;  /* 0x000001ff0400780c */ /* 0x000fc80003f44070 */
[----:B------:R-:W-:Y:S01]  /*0180*/  ISETP.LT.U32.OR P2, PT, R14, 0x400, P2 ;  /* 0x000004000e00780c */ /* 0x000fe20001741470 */
[----:B------:R-:W-:Y:S01]  /*0190*/  BSSY.RECONVERGENT B0, `(.L_x_0) ;  /* 0x0000014000007945 */ /* 0x000fe20003800200 */
[C---:B------:R-:W-:Y:S02]  /*01a0*/  ISETP.GT.U32.AND P0, PT, R4.reuse, 0xff, PT ;  /* 0x000000ff0400780c */ /* 0x040fe40003f04070 */
[C---:B------:R-:W-:Y:S02]  /*01b0*/  ISETP.GT.U32.AND P3, PT, R4.reuse, 0x7f, PT ;  /* 0x0000007f0400780c */ /* 0x040fe40003f64070 */
[----:B------:R-:W-:Y:S02]  /*01c0*/  ISETP.GT.U32.AND P1, PT, R4, 0x3f, PT ;  /* 0x0000003f0400780c */ /* 0x000fe40003f24070 */
[----:B0-----:R-:W-:-:S04]  /*01d0*/  LEA R6, P5, R5, R6, 0x2 ;  /* 0x0000000605067211 */ /* 0x001fc800078a10ff */
[----:B------:R-:W-:Y:S02]  /*01e0*/  LEA.HI.X R7, R5, R7, RZ, 0x2, P5 ;  /* 0x0000000705077211 */ /* 0x000fe400028f14ff */
[C---:B------:R-:W-:Y:S02]  /*01f0*/  ISETP.LT.U32.OR P0, PT, R14.reuse, 0x200, P0 ;  /* 0x000002000e00780c */ /* 0x040fe40000701470 */
[C---:B------:R-:W-:Y:S02]  /*0200*/  ISETP.LT.U32.OR P3, PT, R14.reuse, 0x100, P3 ;  /* 0x000001000e00780c */ /* 0x040fe40001f61470 */
[----:B------:R-:W-:Y:S02]  /*0210*/  ISETP.LT.U32.OR P1, PT, R14, 0x80, P1 ;  /* 0x000000800e00780c */ /* 0x000fe40000f21470 */
[----:B------:R-:W-:Y:S02]  /*0220*/  ISETP.GT.U32.AND P5, PT, R4, 0x1f, PT ;  /* 0x0000001f0400780c */ /* 0x000fe40003fa4070 */
[----:B--2---:R-:W-:-:S05]  /*0230*/  @!P4 IADD3 R15, PT, PT, R10, R15, R8 ;  /* 0x0000000f0a0fc210 */ /* 0x004fca0007ffe008 */
[----:B---3--:R-:W-:-:S05]  /*0240*/  @!P4 IMAD.IADD R15, R15, 0x1, R12 ;  /* 0x000000010f0fc824 */ /* 0x008fca00078e020c */
[----:B------:R0:W-:Y:S01]  /*0250*/  @!P4 STG.E desc[UR4][R2.64], R15 ;  /* 0x0000000f0200c986 */ /* 0x0001e2000c101904 */
[----:B------:R-:W-:Y:S01]  /*0260*/  IMAD.WIDE.U32 R8, R4, 0x4, R6 ;  /* 0x0000000404087825 */ /* 0x000fe200078e0006 */
[----:B------:R-:W-:Y:S06]  /*0270*/  BAR.SYNC.DEFER_BLOCKING 0x0 ;  /* 0x0000000000007b1d */ /* 0x000fec0000010000 */
[----:B------:R-:W-:Y:S05]  /*0280*/  @P2 BRA `(.L_x_1) ;  /* 0x0000000000102947 */ /* 0x000fea0003800000 */
[----:B0-----:R-:W2:Y:S04]  /*0290*/  LDG.E R2, desc[UR4][R8.64+0x800] ;  /* 0x0008000408027981 */ /* 0x001ea8000c1e1900 */
[----:B------:R-:W2:Y:S02]  /*02a0*/  LDG.E R3, desc[UR4][R8.64] ;  /* 0x0000000408037981 */ /* 0x000ea4000c1e1900 */
[----:B--2---:R-:W-:-:S05]  /*02b0*/  IMAD.IADD R3, R2, 0x1, R3 ;  /* 0x0000000102037824 */ /* 0x004fca00078e0203 */
[----:B------:R1:W-:Y:S02]  /*02c0*/  STG.E desc[UR4][R8.64], R3 ;  /* 0x0000000308007986 */ /* 0x0003e4000c101904 */
.L_x_1:
[----:B------:R-:W-:Y:S05]  /*02d0*/  BSYNC.RECONVERGENT B0 ;  /* 0x0000000000007941 */ /* 0x000fea0003800200 */
.L_x_0:
[----:B------:R-:W-:Y:S06]  /*02e0*/  BAR.SYNC.DEFER_BLOCKING 0x0 ;  /* 0x0000000000007b1d */ /* 0x000fec0000010000 */
[----:B------:R-:W-:Y:S04]  /*02f0*/  BSSY.RECONVERGENT B0, `(.L_x_2) ;  /* 0x0000006000007945 */ /* 0x000fe80003800200 */
[----:B------:R-:W-:Y:S05]  /*0300*/  @P0 BRA `(.L_x_3) ;  /* 0x0000000000100947 */ /* 0x000fea0003800000 */
[----:B0-----:R-:W2:Y:S04]  /*0310*/  LDG.E R2, desc[UR4][R8.64+0x400] ;  /* 0x0004000408027981 */ /* 0x001ea8000c1e1900 */
[----:B-1----:R-:W2:Y:S02]  /*0320*/  LDG.E R3, desc[UR4][R8.64] ;  /* 0x0000000408037981 */ /* 0x002ea4000c1e1900 */
[----:B--2---:R-:W-:-:S05]  /*0330*/  IADD3 R3, PT, PT, R2, R3, RZ ;  /* 0x0000000302037210 */ /* 0x004fca0007ffe0ff */
[----:B------:R2:W-:Y:S02]  /*0340*/  STG.E desc[UR4][R8.64], R3 ;  /* 0x0000000308007986 */ /* 0x0005e4000c101904 */
.L_x_3:
[----:B------:R-:W-:Y:S05]  /*0350*/  BSYNC.RECONVERGENT B0 ;  /* 0x0000000000007941 */ /* 0x000fea0003800200 */
.L_x_2:
[----:B------:R-:W-:Y:S06]  /*0360*/  BAR.SYNC.DEFER_BLOCKING 0x0 ;  /* 0x0000000000007b1d */ /* 0x000fec0000010000 */
[----:B------:R-:W-:Y:S04]  /*0370*/  BSSY.RECONVERGENT B0, `(.L_x_4) ;  /* 0x0000006000007945 */ /* 0x000fe80003800200 */
[----:B------:R-:W-:Y:S05]  /*0380*/  @P3 BRA `(.L_x_5) ;  /* 0x0000000000103947 */ /* 0x000fea0003800000 */
[----:B0-----:R-:W3:Y:S04]  /*0390*/  LDG.E R2, desc[UR4][R8.64+0x200] ;  /* 0x0002000408027981 */ /* 0x001ee8000c1e1900 */
[----:B-12---:R-:W3:Y:S02]  /*03a0*/  LDG.E R3, desc[UR4][R8.64] ;  /* 0x0000000408037981 */ /* 0x006ee4000c1e1900 */
[----:B---3--:R-:W-:-:S05]  /*03b0*/  IMAD.IADD R3, R2, 0x1, R3 ;  /* 0x0000000102037824 */ /* 0x008fca00078e0203 */
[----:B------:R3:W-:Y:S02]  /*03c0*/  STG.E desc[UR4][R8.64], R3 ;  /* 0x0000000308007986 */ /* 0x0007e4000c101904 */
.L_x_5:
[----:B------:R-:W-:Y:S05]  /*03d0*/  BSYNC.RECONVERGENT B0 ;  /* 0x0000000000007941 */ /* 0x000fea0003800200 */
.L_x_4:
[----:B------:R-:W-:Y:S06]  /*03e0*/  BAR.SYNC.DEFER_BLOCKING 0x0 ;  /* 0x0000000000007b1d */ /* 0x000fec0000010000 */
[----:B------:R-:W-:Y:S04]  /*03f0*/  BSSY.RECONVERGENT B0, `(.L_x_6) ;  /* 0x0000006000007945 */ /* 0x000fe80003800200 */
[----:B------:R-:W-:Y:S05]  /*0400*/  @P1 BRA `(.L_x_7) ;  /* 0x0000000000101947 */ /* 0x000fea0003800000 */
[----:B0-----:R-:W4:Y:S04]  /*0410*/  LDG.E R2, desc[UR4][R8.64+0x100] ;  /* 0x0001000408027981 */ /* 0x001f28000c1e1900 */
[----:B-123--:R-:W4:Y:S02]  /*0420*/  LDG.E R3, desc[UR4][R8.64] ;  /* 0x0000000408037981 */ /* 0x00ef24000c1e1900 */
[----:B----4-:R-:W-:-:S05]  /*0430*/  IADD3 R3, PT, PT, R2, R3, RZ ;  /* 0x0000000302037210 */ /* 0x010fca0007ffe0ff */
[----:B------:R4:W-:Y:S02]  /*0440*/  STG.E desc[UR4][R8.64], R3 ;  /* 0x0000000308007986 */ /* 0x0009e4000c101904 */
.L_x_7:
[----:B------:R-:W-:Y:S05]  /*0450*/  BSYNC.RECONVERGENT B0 ;  /* 0x0000000000007941 */ /* 0x000fea0003800200 */
.L_x_6:
[----:B------:R-:W-:Y:S06]  /*0460*/  BAR.SYNC.DEFER_BLOCKING 0x0 ;  /* 0x0000000000007b1d */ /* 0x000fec0000010000 */
[----:B------:R-:W-:Y:S05]  /*0470*/  @P5 EXIT ;  /* 0x000000000000594d */ /* 0x000fea0003800000 */
[----:B0-----:R-:W5:Y:S04]  /*0480*/  LDG.E.STRONG.SYS R2, desc[UR4][R8.64+0x80] ;  /* 0x0000800408027981 */ /* 0x001f68000c1f5900 */
[----:B-1234-:R-:W5:Y:S02]  /*0490*/  LDG.E.STRONG.SYS R3, desc[UR4][R8.64] ;  /* 0x0000000408037981 */ /* 0x01ef64000c1f5900 */
[----:B-----5:R-:W-:-:S05]  /*04a0*/  IMAD.IADD R3, R2, 0x1, R3 ;  /* 0x0000000102037824 */ /* 0x020fca00078e0203 */
[----:B------:R0:W-:Y:S04]  /*04b0*/  STG.E.STRONG.SYS desc[UR4][R8.64], R3 ;  /* 0x0000000308007986 */ /* 0x0001e8000c115904 */
[----:B------:R-:W2:Y:S04]  /*04c0*/  LDG.E.STRONG.SYS R2, desc[UR4][R8.64+0x40] ;  /* 0x0000400408027981 */ /* 0x000ea8000c1f5900 */
[----:B------:R-:W2:Y:S02]  /*04d0*/  LDG.E.STRONG.SYS R5, desc[UR4][R8.64] ;  /* 0x0000000408057981 */ /* 0x000ea4000c1f5900 */
[----:B--2---:R-:W-:-:S05]  /*04e0*/  IADD3 R5, PT, PT, R2, R5, RZ ;  /* 0x0000000502057210 */ /* 0x004fca0007ffe0ff */
[----:B------:R1:W-:Y:S04]  /*04f0*/  STG.E.STRONG.SYS desc[UR4][R8.64], R5 ;  /* 0x0000000508007986 */ /* 0x0003e8000c115904 */
[----:B------:R-:W2:Y:S04]  /*0500*/  LDG.E.STRONG.SYS R2, desc[UR4][R8.64+0x20] ;  /* 0x0000200408027981 */ /* 0x000ea8000c1f5900 */
[----:B------:R-:W2:Y:S02]  /*0510*/  LDG.E.STRONG.SYS R11, desc[UR4][R8.64] ;  /* 0x00000004080b7981 */ /* 0x000ea4000c1f5900 */
[----:B--2---:R-:W-:-:S05]  /*0520*/  IMAD.IADD R11, R2, 0x1, R11 ;  /* 0x00000001020b7824 */ /* 0x004fca00078e020b */
[----:B------:R2:W-:Y:S04]  /*0530*/  STG.E.STRONG.SYS desc[UR4][R8.64], R11 ;  /* 0x0000000b08007986 */ /* 0x0005e8000c115904 */
[----:B------:R-:W3:Y:S04]  /*0540*/  LDG.E.STRONG.SYS R2, desc[UR4][R8.64+0x10] ;  /* 0x0000100408027981 */ /* 0x000ee8000c1f5900 */
[----:B------:R-:W3:Y:S02]  /*0550*/  LDG.E.STRONG.SYS R13, desc[UR4][R8.64] ;  /* 0x00000004080d7981 */ /* 0x000ee4000c1f5900 */
[----:B---3--:R-:W-:-:S05]  /*0560*/  IADD3 R13, PT, PT, R2, R13, RZ ;  /* 0x0000000d020d7210 */ /* 0x008fca0007ffe0ff */
[----:B------:R2:W-:Y:S04]  /*0570*/  STG.E.STRONG.SYS desc[UR4][R8.64], R13 ;  /* 0x0000000d08007986 */ /* 0x0005e8000c115904 */
[----:B------:R-:W3:Y:S04]  /*0580*/  LDG.E.STRONG.SYS R2, desc[UR4][R8.64+0x8] ;  /* 0x0000080408027981 */ /* 0x000ee8000c1f5900 */
[----:B0-----:R-:W3:Y:S02]  /*0590*/  LDG.E.STRONG.SYS R3, desc[UR4][R8.64] ;  /* 0x0000000408037981 */ /* 0x001ee4000c1f5900 */
[----:B---3--:R-:W-:-:S05]  /*05a0*/  IMAD.IADD R3, R2, 0x1, R3 ;  /* 0x0000000102037824 */ /* 0x008fca00078e0203 */
[----:B------:R2:W-:Y:S04]  /*05b0*/  STG.E.STRONG.SYS desc[UR4][R8.64], R3 ;  /* 0x0000000308007986 */ /* 0x0005e8000c115904 */
[----:B------:R-:W3:Y:S04]  /*05c0*/  LDG.E.STRONG.SYS R2, desc[UR4][R8.64+0x4] ;  /* 0x0000040408027981 */ /* 0x000ee8000c1f5900 */
[----:B-1----:R-:W3:Y:S01]  /*05d0*/  LDG.E.STRONG.SYS R5, desc[UR4][R8.64] ;  /* 0x0000000408057981 */ /* 0x002ee2000c1f5900 */
[----:B------:R-:W-:Y:S02]  /*05e0*/  ISETP.NE.AND P0, PT, R4, RZ, PT ;  /* 0x000000ff0400720c */ /* 0x000fe40003f05270 */
[----:B---3--:R-:W-:-:S05]  /*05f0*/  IADD3 R5, PT, PT, R2, R5, RZ ;  /* 0x0000000502057210 */ /* 0x008fca0007ffe0ff */
[----:B------:R2:W-:Y:S06]  /*0600*/  STG.E.STRONG.SYS desc[UR4][R8.64], R5 ;  /* 0x0000000508007986 */ /* 0x0005ec000c115904 */
[----:B------:R-:W-:Y:S05]  /*0610*/  @P0 EXIT ;  /* 0x000000000000094d */ /* 0x000fea0003800000 */
[----:B------:R-:W3:Y:S01]  /*0620*/  LDG.E R7, desc[UR4][R6.64] ;  /* 0x0000000406077981 */ /* 0x000ee2000c1e1900 */
[----:B--2---:R-:W0:Y:S02]  /*0630*/  LDC.64 R2, c[0x0][0x388] ;  /* 0x0000e200ff027b82 */ /* 0x004e240000000a00 */
[----:B0-----:R-:W-:-:S05]  /*0640*/  IMAD.WIDE.U32 R2, R0, 0x4, R2 ;  /* 0x0000000400027825 */ /* 0x001fca00078e0002 */
[----:B---3--:R-:W-:Y:S01]  /*0650*/  STG.E desc[UR4][R2.64], R7 ;  /* 0x0000000702007986 */ /* 0x008fe2000c101904 */
[----:B------:R-:W-:Y:S05]  /*0660*/  EXIT ;  /* 0x000000000000794d */ /* 0x000fea0003800000 */
.L_x_8:
[----:B------:R-:W-:-:S00]  /*0670*/  BRA `(.L_x_8) ;  /* 0xfffffffc00fc7947 */ /* 0x000fc0000383ffff */
[----:B------:R-:W-:-:S00]  /*0680*/  NOP ;  /* 0x0000000000007918 */ /* 0x000fc00000000000 */
[----:B------:R-:W-:-:S00]  /*0690*/  NOP ;  /* 0x0000000000007918 */ /* 0x000fc00000000000 */
[----:B------:R-:W-:-:S00]  /*06a0*/  NOP ;  /* 0x0000000000007918 */ /* 0x000fc00000000000 */
[----:B------:R-:W-:-:S00]  /*06b0*/  NOP ;  /* 0x0000000000007918 */ /* 0x000fc00000000000 */
[----:B------:R-:W-:-:S00]  /*06c0*/  NOP ;  /* 0x0000000000007918 */ /* 0x000fc00000000000 */
[----:B------:R-:W-:-:S00]  /*06d0*/  NOP ;  /* 0x0000000000007918 */ /* 0x000fc00000000000 */
[----:B------:R-:W-:-:S00]  /*06e0*/  NOP ;  /* 0x0000000000007918 */ /* 0x000fc00000000000 */
[----:B------:R-:W-:-:S00]  /*06f0*/  NOP ;  /* 0x0000000000007918 */ /* 0x000fc00000000000 */
.L_x_39:


//--------------------- .text._Z18reduceUnrolling4v2PiS_j --------------------------
	.section	.text._Z18reduceUnrolling4v2PiS_j,"ax",@progbits
	.align	128
        .global         _Z18reduceUnrolling4v2PiS_j
        .type           _Z18reduceUnrolling4v2PiS_j,@function
        .size           _Z18reduceUnrolling4v2PiS_j,(.L_x_40 - _Z18reduceUnrolling4v2PiS_j)
        .other          _Z18reduceUnrolling4v2PiS_j,@"STO_CUDA_ENTRY STV_DEFAULT"
_Z18reduceUnrolling4v2PiS_j:
.text._Z18reduceUnrolling4v2PiS_j:
[----:B------:R-:W-:Y:S01]  /*0000*/  LDC R1, c[0x0][0x37c] ;  /* 0x0000df00ff017b82 */ /* 0x000fe20000000800 */
[----:B------:R-:W0:Y:S07]  /*0010*/  S2R R0, SR_CTAID.X ;  /* 0x0000000000007919 */ /* 0x000e2e0000002500 */
[----:B------:R-:W0:Y:S01]  /*0020*/  LDC R3, c[0x0][0x360] ;  /* 0x0000d800ff037b82 */ /* 0x000e220000000800 */
[----:B------:R-:W1:Y:S01]  /*0030*/  LDCU UR4, c[0x0][0x390] ;  /* 0x00007200ff0477ac */ /* 0x000e620008000800 */
[----:B------:R-:W2:Y:S06]  /*0040*/  S2R R2, SR_TID.X ;  /* 0x0000000000027919 */ /* 0x000eac0000002100 */
[----:B------:R-:W3:Y:S01]  /*0050*/  LDC.64 R16, c[0x0][0x380] ;  /* 0x0000e000ff107b82 */ /* 0x000ee20000000a00 */
        /* <DEDUP_REMOVED lines=8> */
[----:B------:R-:W-:Y:S01]  /*00e0*/  @!P0 IADD3 R11, PT, PT, R3, R8, RZ ;  /* 0x00000008030b8210 */ /* 0x000fe20007ffe0ff */
[----:B-1----:R-:W-:-:S04]  /*00f0*/  @!P0 IMAD.WIDE.U32 R8, R8, 0x4, R12 ;  /* 0x0000000408088825 */ /* 0x002fc800078e000c */
[--C-:B------:R-:W-:Y:S02]  /*0100*/  @!P0 IMAD.WIDE.U32 R10, R11, 0x4, R12.reuse ;  /* 0x000000040b0a8825 */ /* 0x100fe400078e000c */
[----:B0-----:R-:W2:Y:S02]  /*0110*/  @!P0 LDG.E R8, desc[UR4][R8.64] ;  /* 0x0000000408088981 */ /* 0x001ea4000c1e1900 */
[--C-:B------:R-:W-:Y:S02]  /*0120*/  @!P0 IMAD.WIDE.U32 R4, R4, 0x4, R12.reuse ;  /* 0x0000000404048825 */ /* 0x100fe400078e000c */
[----:B------:R-:W2:Y:S02]  /*0130*/  @!P0 LDG.E R10, desc[UR4][R10.64] ;  /* 0x000000040a0a8981 */ /* 0x000ea4000c1e1900 */
[----:B------:R-:W-:Y:S02]  /*0140*/  @!P0 IMAD.WIDE.U32 R12, R6, 0x4, R12 ;  /* 0x00000004060c8825 */ /* 0x000fe400078e000c */
[----:B------:R-:W2:Y:S04]  /*0150*/  @!P0 LDG.E R15, desc[UR4][R4.64] ;  /* 0x00000004040f8981 */ /* 0x000ea8000c1e1900 */
[----:B------:R-:W4:Y:S01]  /*0160*/  @!P0 LDG.E R12, desc[UR4][R12.64] ;  /* 0x000000040c0c8981 */ /* 0x000f22000c1e1900 */
[----:B---3--:R-:W-:-:S04]  /*0170*/  LEA R6, P1, R7, R16, 0x2 ;  /* 0x0000001007067211 */ /* 0x008fc800078210ff */
[----:B------:R-:W-:Y:S02]  /*0180*/  LEA.HI.X R7, R7, R17, RZ, 0x2, P1 ;  /* 0x0000001107077211 */ /* 0x000fe400008f14ff */
[----:B--2---:R-:W-:-:S05]  /*0190*/  @!P0 IADD3 R15, PT, PT, R10, R15, R8 ;  /* 0x0000000f0a0f8210 */ /* 0x004fca0007ffe008 */
[----:B----4-:R-:W-:-:S05]  /*01a0*/  @!P0 IMAD.IADD R15, R15, 0x1, R12 ;  /* 0x000000010f0f8824 */ /* 0x010fca00078e020c */
[----:B------:R0:W-:Y:S01]  /*01b0*/  @!P0 STG.E desc[UR4][R4.64], R15 ;  /* 0x0000000f04008986 */ /* 0x0001e2000c101904 */
[----:B------:R-:W-:Y:S01]  /*01c0*/  BAR.SYNC.DEFER_BLOCKING 0x0 ;  /* 0x0000000000007b1d */ /* 0x000fe20000010000 */
[----:B------:R-:W-:Y:S01]  /*01d0*/  ISETP.GE.U32.AND P0, PT, R3, 0x42, PT ;  /* 0x000000420300780c */ /* 0x000fe20003f06070 */
[----:B------:R-:W-:-:S12]  /*01e0*/  IMAD.WIDE.U32 R8, R2, 0x4, R6 ;  /* 0x0000000402087825 */ /* 0x000fd800078e0006 */
[----:B0-----:R-:W-:Y:S05]  /*01f0*/  @!P0 BRA `(.L_x_9) ;  /* 0x0000000000388947 */ /* 0x001fea0003800000 */
.L_x_12:
[----:B------:R-:W-:Y:S01]  /*0200*/  SHF.R.U32.HI R13, RZ, 0x1, R3 ;  /* 0x00000001ff0d7819 */ /* 0x000fe20000011603 */
[----:B------:R-:W-:Y:S03]  /*0210*/  BSSY.RECONVERGENT B0, `(.L_x_10) ;  /* 0x0000008000007945 */ /* 0x000fe60003800200 */
[----:B------:R-:W-:-:S13]  /*0220*/  ISETP.GE.U32.AND P0, PT, R2, R13, PT ;  /* 0x0000000d0200720c */ /* 0x000fda0003f06070 */
[----:B0-----:R-:W-:Y:S05]  /*0230*/  @P0 BRA `(.L_x_11) ;  /* 0x0000000000140947 */ /* 0x001fea0003800000 */
[----:B------:R-:W-:Y:S01]  /*0240*/  IMAD.WIDE.U32 R4, R13, 0x4, R8 ;  /* 0x000000040d047825 */ /* 0x000fe200078e0008 */
[----:B------:R-:W2:Y:S05]  /*0250*/  LDG.E R11, desc[UR4][R8.64] ;  /* 0x00000004080b7981 */ /* 0x000eaa000c1e1900 */
[----:B------:R-:W2:Y:S02]  /*0260*/  LDG.E R4, desc[UR4][R4.64] ;  /* 0x0000000404047981 */ /* 0x000ea4000c1e1900 */
[----:B--2---:R-:W-:-:S05]  /*0270*/  IADD3 R11, PT, PT, R4, R11, RZ ;  /* 0x0000000b040b7210 */ /* 0x004fca0007ffe0ff */
[----:B------:R0:W-:Y:S02]  /*0280*/  STG.E desc[UR4][R8.64], R11 ;  /* 0x0000000b08007986 */ /* 0x0001e4000c101904 */
.L_x_11:
[----:B------:R-:W-:Y:S05]  /*0290*/  BSYNC.RECONVERGENT B0 ;  /* 0x0000000000007941 */ /* 0x000fea0003800200 */
.L_x_10:
[----:B------:R-:W-:Y:S01]  /*02a0*/  BAR.SYNC.DEFER_BLOCKING 0x0 ;  /* 0x0000000000007b1d */ /* 0x000fe20000010000 */
[----:B------:R-:W-:Y:S01]  /*02b0*/  ISETP.GT.U32.AND P0, PT, R3, 0x83, PT ;  /* 0x000000830300780c */ /* 0x000fe20003f04070 */
[----:B------:R-:W-:-:S12]  /*02c0*/  IMAD.MOV.U32 R3, RZ, RZ, R13 ;  /* 0x000000ffff037224 */ /* 0x000fd800078e000d */
[----:B------:R-:W-:Y:S05]  /*02d0*/  @P0 BRA `(.L_x_12) ;  /* 0xfffffffc00c80947 */ /* 0x000fea000383ffff */
.L_x_9:
[----:B------:R-:W-:-:S13]  /*02e0*/  ISETP.GT.U32.AND P0, PT, R2, 0x1f, PT ;  /* 0x0000001f0200780c */ /* 0x000fda0003f04070 */
[----:B------:R-:W-:Y:S05]  /*02f0*/  @P0 EXIT ;  /* 0x000000000000094d */ /* 0x000fea0003800000 */
        /* <DEDUP_REMOVED lines=9> */
[----:B0-----:R-:W3:Y:S02]  /*0390*/  LDG.E.STRONG.SYS R11, desc[UR4][R8.64] ;  /* 0x00000004080b7981 */ /* 0x001ee4000c1f5900 */
[----:B---3--:R-:W-:-:S05]  /*03a0*/  IADD3 R11, PT, PT, R4, R11, RZ ;  /* 0x0000000b040b7210 */ /* 0x008fca0007ffe0ff */
[----:B------:R0:W-:Y:S04]  /*03b0*/  STG.E.STRONG.SYS desc[UR4][R8.64], R11 ;  /* 0x0000000b08007986 */ /* 0x0001e8000c115904 */
[----:B------:R-:W3:Y:S04]  /*03c0*/  LDG.E.STRONG.SYS R4, desc[UR4][R8.64+0x10] ;  /* 0x0000100408047981 */ /* 0x000ee8000c1f5900 */
[----:B------:R-:W3:Y:S02]  /*03d0*/  LDG.E.STRONG.SYS R13, desc[UR4][R8.64] ;  /* 0x00000004080d7981 */ /* 0x000ee4000c1f5900 */
[----:B---3--:R-:W-:-:S05]  /*03e0*/  IMAD.IADD R13, R4, 0x1, R13 ;  /* 0x00000001040d7824 */ /* 0x008fca00078e020d */
[----:B------:R0:W-:Y:S04]  /*03f0*/  STG.E.STRONG.SYS desc[UR4][R8.64], R13 ;  /* 0x0000000d08007986 */ /* 0x0001e8000c115904 */
[----:B-1----:R-:W3:Y:S04]  /*0400*/  LDG.E.STRONG.SYS R3, desc[UR4][R8.64+0x8] ;  /* 0x0000080408037981 */ /* 0x002ee8000c1f5900 */
[----:B------:R-:W3:Y:S02]  /*0410*/  LDG.E.STRONG.SYS R4, desc[UR4][R8.64] ;  /* 0x0000000408047981 */ /* 0x000ee4000c1f5900 */
[----:B---3--:R-:W-:-:S05]  /*0420*/  IADD3 R3, PT, PT, R3, R4, RZ ;  /* 0x0000000403037210 */ /* 0x008fca0007ffe0ff */
[----:B------:R0:W-:Y:S04]  /*0430*/  STG.E.STRONG.SYS desc[UR4][R8.64], R3 ;  /* 0x0000000308007986 */ /* 0x0001e8000c115904 */
[----:B------:R-:W3:Y:S04]  /*0440*/  LDG.E.STRONG.SYS R4, desc[UR4][R8.64+0x4] ;  /* 0x0000040408047981 */ /* 0x000ee8000c1f5900 */
[----:B--2---:R-:W3:Y:S01]  /*0450*/  LDG.E.STRONG.SYS R5, desc[UR4][R8.64] ;  /* 0x0000000408057981 */ /* 0x004ee2000c1f5900 */
[----:B------:R-:W-:Y:S02]  /*0460*/  ISETP.NE.AND P0, PT, R2, RZ, PT ;  /* 0x000000ff0200720c */ /* 0x000fe40003f05270 */
[----:B---3--:R-:W-:-:S05]  /*0470*/  IADD3 R5, PT, PT, R4, R5, RZ ;  /* 0x0000000504057210 */ /* 0x008fca0007ffe0ff */
[----:B------:R0:W-:Y:S06]  /*0480*/  STG.E.STRONG.SYS desc[UR4][R8.64], R5 ;  /* 0x0000000508007986 */ /* 0x0001ec000c115904 */
[----:B------:R-:W-:Y:S05]  /*0490*/  @P0 EXIT ;  /* 0x000000000000094d */ /* 0x000fea0003800000 */
[----:B------:R-:W2:Y:S01]  /*04a0*/  LDG.E R7, desc[UR4][R6.64] ;  /* 0x0000000406077981 */ /* 0x000ea2000c1e1900 */
[----:B0-----:R-:W0:Y:S02]  /*04b0*/  LDC.64 R2, c[0x0][0x388] ;  /* 0x0000e200ff027b82 */ /* 0x001e240000000a00 */
[----:B0-----:R-:W-:-:S05]  /*04c0*/  IMAD.WIDE.U32 R2, R0, 0x4, R2 ;  /* 0x0000000400027825 */ /* 0x001fca00078e0002 */
[----:B--2---:R-:W-:Y:S01]  /*04d0*/  STG.E desc[UR4][R2.64], R7 ;  /* 0x0000000702007986 */ /* 0x004fe2000c101904 */
[----:B------:R-:W-:Y:S05]  /*04e0*/  EXIT ;  /* 0x000000000000794d */ /* 0x000fea0003800000 */
.L_x_13:
        /* <DEDUP_REMOVED lines=9> */
.L_x_40:


//--------------------- .text._Z16reduceUnrolling4PiS_j --------------------------
	.section	.text._Z16reduceUnrolling4PiS_j,"ax",@progbits
	.align	128
        .global         _Z16reduceUnrolling4PiS_j
        .type           _Z16reduceUnrolling4PiS_j,@function
        .size           _Z16reduceUnrolling4PiS_j,(.L_x_41 - _Z16reduceUnrolling4PiS_j)
        .other          _Z16reduceUnrolling4PiS_j,@"STO_CUDA_ENTRY STV_DEFAULT"
_Z16reduceUnrolling4PiS_j:
.text._Z16reduceUnrolling4PiS_j:
[----:B------:R-:W-:Y:S01]  /*0000*/  LDC R1, c[0x0][0x37c] ;  /* 0x0000df00ff017b82 */ /* 0x000fe20000000800 */
[----:B------:R-:W0:Y:S07]  /*0010*/  S2R R0, SR_CTAID.X ;  /* 0x0000000000007919 */ /* 0x000e2e0000002500 */
[----:B------:R-:W0:Y:S01]  /*0020*/  LDC R3, c[0x0][0x360] ;  /* 0x0000d800ff037b82 */ /* 0x000e220000000800 */
[----:B------:R-:W1:Y:S01]  /*0030*/  LDCU UR4, c[0x0][0x390] ;  /* 0x00007200ff0477ac */ /* 0x000e620008000800 */
[----:B------:R-:W2:Y:S06]  /*0040*/  S2R R2, SR_TID.X ;  /* 0x0000000000027919 */ /* 0x000eac0000002100 */
[----:B------:R-:W3:Y:S01]  /*0050*/  LDC.64 R16, c[0x0][0x380] ;  /* 0x0000e000ff107b82 */ /* 0x000ee20000000a00 */
[----:B0-----:R-:W-:-:S05]  /*0060*/  IMAD R4, R0, R3, RZ ;  /* 0x0000000300047224 */ /* 0x001fca00078e02ff */
[----:B------:R-:W-:-:S04]  /*0070*/  SHF.L.U32 R13, R4, 0x2, RZ ;  /* 0x00000002040d7819 */ /* 0x000fc800000006ff */
[----:B--2---:R-:W-:-:S05]  /*0080*/  IADD3 R4, PT, PT, R13, R2, RZ ;  /* 0x000000020d047210 */ /* 0x004fca0007ffe0ff */
        /* <DEDUP_REMOVED lines=20> */
[----:B------:R-:W-:-:S13]  /*01d0*/  ISETP.GE.U32.AND P0, PT, R3, 0x2, PT ;  /* 0x000000020300780c */ /* 0x000fda0003f06070 */
[----:B0-----:R-:W-:Y:S05]  /*01e0*/  @!P0 BRA `(.L_x_14) ;  /* 0x00000000003c8947 */ /* 0x001fea0003800000 */
[----:B------:R-:W-:-:S07]  /*01f0*/  IMAD.WIDE.U32 R4, R2, 0x4, R12 ;  /* 0x0000000402047825 */ /* 0x000fce00078e000c */
.L_x_17:
        /* <DEDUP_REMOVED lines=9> */
.L_x_16:
[----:B------:R-:W-:Y:S05]  /*0290*/  BSYNC.RECONVERGENT B0 ;  /* 0x0000000000007941 */ /* 0x000fea0003800200 */
.L_x_15:
[----:B------:R-:W-:Y:S01]  /*02a0*/  BAR.SYNC.DEFER_BLOCKING 0x0 ;  /* 0x0000000000007b1d */ /* 0x000fe20000010000 */
[----:B------:R-:W-:Y:S01]  /*02b0*/  ISETP.GT.U32.AND P0, PT, R3, 0x3, PT ;  /* 0x000000030300780c */ /* 0x000fe20003f04070 */
[----:B------:R-:W-:-:S12]  /*02c0*/  IMAD.MOV.U32 R3, RZ, RZ, R11 ;  /* 0x000000ffff037224 */ /* 0x000fd800078e000b */
[----:B------:R-:W-:Y:S05]  /*02d0*/  @P0 BRA `(.L_x_17) ;  /* 0xfffffffc00c80947 */ /* 0x000fea000383ffff */
.L_x_14:
[----:B------:R-:W-:-:S13]  /*02e0*/  ISETP.NE.AND P0, PT, R2, RZ, PT ;  /* 0x000000ff0200720c */ /* 0x000fda0003f05270 */
[----:B------:R-:W-:Y:S05]  /*02f0*/  @P0 EXIT ;  /* 0x000000000000094d */ /* 0x000fea0003800000 */
[----:B------:R-:W2:Y:S01]  /*0300*/  LDG.E R13, desc[UR4][R12.64] ;  /* 0x000000040c0d7981 */ /* 0x000ea2000c1e1900 */
[----:B------:R-:W1:Y:S02]  /*0310*/  LDC.64 R2, c[0x0][0x388] ;  /* 0x0000e200ff027b82 */ /* 0x000e640000000a00 */
[----:B-1----:R-:W-:-:S05]  /*0320*/  IMAD.WIDE.U32 R2, R0, 0x4, R2 ;  /* 0x0000000400027825 */ /* 0x002fca00078e0002 */
[----:B--2---:R-:W-:Y:S01]  /*0330*/  STG.E desc[UR4][R2.64], R13 ;  /* 0x0000000d02007986 */ /* 0x004fe2000c101904 */
[----:B------:R-:W-:Y:S05]  /*0340*/  EXIT ;  /* 0x000000000000794d */ /* 0x000fea0003800000 */
.L_x_18:
        /* <DEDUP_REMOVED lines=11> */
.L_x_41:


//--------------------- .text._Z16reduceUnrolling2PiS_j --------------------------
	.section	.text._Z16reduceUnrolling2PiS_j,"ax",@progbits
	.align	128
        .global         _Z16reduceUnrolling2PiS_j
        .type           _Z16reduceUnrolling2PiS_j,@function
        .size           _Z16reduceUnrolling2PiS_j,(.L_x_42 - _Z16reduceUnrolling2PiS_j)
        .other          _Z16reduceUnrolling2PiS_j,@"STO_CUDA_ENTRY STV_DEFAULT"
_Z16reduceUnrolling2PiS_j:
.text._Z16reduceUnrolling2PiS_j:
[----:B------:R-:W-:Y:S01]  /*0000*/  LDC R1, c[0x0][0x37c] ;  /* 0x0000df00ff017b82 */ /* 0x000fe20000000800 */
[----:B------:R-:W0:Y:S01]  /*0010*/  S2R R0, SR_CTAID.X ;  /* 0x0000000000007919 */ /* 0x000e220000002500 */
[----:B------:R-:W0:Y:S06]  /*0020*/  LDCU UR6, c[0x0][0x360] ;  /* 0x00006c00ff0677ac */ /* 0x000e2c0008000800 */
[----:B------:R-:W1:Y:S01]  /*0030*/  LDC.64 R12, c[0x0][0x380] ;  /* 0x0000e000ff0c7b82 */ /* 0x000e620000000a00 */
[----:B------:R-:W2:Y:S01]  /*0040*/  S2R R10, SR_TID.X ;  /* 0x00000000000a7919 */ /* 0x000ea20000002100 */
[----:B------:R-:W3:Y:S01]  /*0050*/  LDCU UR4, c[0x0][0x390] ;  /* 0x00007200ff0477ac */ /* 0x000ee20008000800 */
[----:B0-----:R-:W-:-:S04]  /*0060*/  IMAD R2, R0, UR6, RZ ;  /* 0x0000000600027c24 */ /* 0x001fc8000f8e02ff */
[----:B------:R-:W-:-:S05]  /*0070*/  IMAD.SHL.U32 R7, R2, 0x2, RZ ;  /* 0x0000000202077824 */ /* 0x000fca00078e00ff */
[----:B--2---:R-:W-:-:S05]  /*0080*/  IADD3 R9, PT, PT, R7, R10, RZ ;  /* 0x0000000a07097210 */ /* 0x004fca0007ffe0ff */
[----:B------:R-:W-:-:S05]  /*0090*/  VIADD R3, R9, UR6 ;  /* 0x0000000609037c36 */ /* 0x000fca0008000000 */
[----:B---3--:R-:W-:Y:S01]  /*00a0*/  ISETP.GE.U32.AND P0, PT, R3, UR4, PT ;  /* 0x0000000403007c0c */ /* 0x008fe2000bf06070 */
[----:B------:R-:W0:-:S12]  /*00b0*/  LDCU.64 UR4, c[0x0][0x358] ;  /* 0x00006b00ff0477ac */ /* 0x000e180008000a00 */
[----:B------:R-:W2:Y:S02]  /*00c0*/  @!P0 LDC.64 R4, c[0x0][0x380] ;  /* 0x0000e000ff048b82 */ /* 0x000ea40000000a00 */
[----:B--2---:R-:W-:-:S04]  /*00d0*/  @!P0 IMAD.WIDE.U32 R2, R3, 0x4, R4 ;  /* 0x0000000403028825 */ /* 0x004fc800078e0004 */
[----:B------:R-:W-:Y:S02]  /*00e0*/  @!P0 IMAD.WIDE.U32 R4, R9, 0x4, R4 ;  /* 0x0000000409048825 */ /* 0x000fe400078e0004 */
[----:B0-----:R-:W2:Y:S04]  /*00f0*/  @!P0 LDG.E R2, desc[UR4][R2.64] ;  /* 0x0000000402028981 */ /* 0x001ea8000c1e1900 */
[----:B------:R-:W2:Y:S01]  /*0100*/  @!P0 LDG.E R9, desc[UR4][R4.64] ;  /* 0x0000000404098981 */ /* 0x000ea2000c1e1900 */
[----:B------:R-:W-:Y:S01]  /*0110*/  IMAD.U32 R8, RZ, RZ, UR6 ;  /* 0x00000006ff087e24 */ /* 0x000fe2000f8e00ff */
[----:B-1----:R-:W-:-:S04]  /*0120*/  LEA R6, P1, R7, R12, 0x2 ;  /* 0x0000000c07067211 */ /* 0x002fc800078210ff */
[----:B------:R-:W-:Y:S02]  /*0130*/  LEA.HI.X R7, R7, R13, RZ, 0x2, P1 ;  /* 0x0000000d07077211 */ /* 0x000fe400008f14ff */
[----:B--2---:R-:W-:-:S05]  /*0140*/  @!P0 IADD3 R9, PT, PT, R2, R9, RZ ;  /* 0x0000000902098210 */ /* 0x004fca0007ffe0ff */
[----:B------:R0:W-:Y:S01]  /*0150*/  @!P0 STG.E desc[UR4][R4.64], R9 ;  /* 0x0000000904008986 */ /* 0x0001e2000c101904 */
[----:B------:R-:W-:Y:S01]  /*0160*/  BAR.SYNC.DEFER_BLOCKING 0x0 ;  /* 0x0000000000007b1d */ /* 0x000fe20000010000 */
[----:B------:R-:W-:-:S13]  /*0170*/  ISETP.GE.U32.AND P0, PT, R8, 0x2, PT ;  /* 0x000000020800780c */ /* 0x000fda0003f06070 */
[----:B0-----:R-:W-:Y:S05]  /*0180*/  @!P0 BRA `(.L_x_19) ;  /* 0x00000000003c8947 */ /* 0x001fea0003800000 */
[----:B------:R-:W-:-:S07]  /*0190*/  IMAD.WIDE.U32 R2, R10, 0x4, R6 ;  /* 0x000000040a027825 */ /* 0x000fce00078e0006 */
.L_x_22:
        /* <DEDUP_REMOVED lines=9> */
.L_x_21:
[----:B------:R-:W-:Y:S05]  /*0230*/  BSYNC.RECONVERGENT B0 ;  /* 0x0000000000007941 */ /* 0x000fea0003800200 */
.L_x_20:
[----:B------:R-:W-:Y:S01]  /*0240*/  BAR.SYNC.DEFER_BLOCKING 0x0 ;  /* 0x0000000000007b1d */ /* 0x000fe20000010000 */
[----:B------:R-:W-:Y:S01]  /*0250*/  ISETP.GT.U32.AND P0, PT, R8, 0x3, PT ;  /* 0x000000030800780c */ /* 0x000fe20003f04070 */
[----:B------:R-:W-:-:S12]  /*0260*/  IMAD.MOV.U32 R8, RZ, RZ, R11 ;  /* 0x000000ffff087224 */ /* 0x000fd800078e000b */
[----:B------:R-:W-:Y:S05]  /*0270*/  @P0 BRA `(.L_x_22) ;  /* 0xfffffffc00c80947 */ /* 0x000fea000383ffff */
.L_x_19:
[----:B------:R-:W-:-:S13]  /*0280*/  ISETP.NE.AND P0, PT, R10, RZ, PT ;  /* 0x000000ff0a00720c */ /* 0x000fda0003f05270 */
[----:B------:R-:W-:Y:S05]  /*0290*/  @P0 EXIT ;  /* 0x000000000000094d */ /* 0x000fea0003800000 */
[----:B------:R-:W2:Y:S01]  /*02a0*/  LDG.E R7, desc[UR4][R6.64] ;  /* 0x0000000406077981 */ /* 0x000ea2000c1e1900 */
[----:B0-----:R-:W0:Y:S02]  /*02b0*/  LDC.64 R2, c[0x0][0x388] ;  /* 0x0000e200ff027b82 */ /* 0x001e240000000a00 */
[----:B0-----:R-:W-:-:S05]  /*02c0*/  IMAD.WIDE.U32 R2, R0, 0x4, R2 ;  /* 0x0000000400027825 */ /* 0x001fca00078e0002 */
[----:B--2---:R-:W-:Y:S01]  /*02d0*/  STG.E desc[UR4][R2.64], R7 ;  /* 0x0000000702007986 */ /* 0x004fe2000c101904 */
[----:B------:R-:W-:Y:S05]  /*02e0*/  EXIT ;  /* 0x000000000000794d */ /* 0x000fea0003800000 */
.L_x_23:
        /* <DEDUP_REMOVED lines=9> */
.L_x_42:


//--------------------- .text._Z17reduceInterleavedPiS_j --------------------------
	.section	.text._Z17reduceInterleavedPiS_j,"ax",@progbits
	.align	128
        .global         _Z17reduceInterleavedPiS_j
        .type           _Z17reduceInterleavedPiS_j,@function
        .size           _Z17reduceInterleavedPiS_j,(.L_x_43 - _Z17reduceInterleavedPiS_j)
        .other          _Z17reduceInterleavedPiS_j,@"STO_CUDA_ENTRY STV_DEFAULT"
_Z17reduceInterleavedPiS_j:
.text._Z17reduceInterleavedPiS_j:
[----:B------:R-:W-:Y:S01]  /*0000*/  LDC R1, c[0x0][0x37c] ;  /* 0x0000df00ff017b82 */ /* 0x000fe20000000800 */
[----:B------:R-:W0:Y:S01]  /*0010*/  S2R R11, SR_CTAID.X ;  /* 0x00000000000b7919 */ /* 0x000e220000002500 */
[----:B------:R-:W0:Y:S06]  /*0020*/  LDCU UR4, c[0x0][0x360] ;  /* 0x00006c00ff0477ac */ /* 0x000e2c0008000800 */
[----:B------:R-:W1:Y:S01]  /*0030*/  LDC.64 R2, c[0x0][0x380] ;  /* 0x0000e000ff027b82 */ /* 0x000e620000000a00 */
[----:B------:R-:W2:Y:S01]  /*0040*/  S2R R8, SR_TID.X ;  /* 0x0000000000087919 */ /* 0x000ea20000002100 */
[----:B------:R-:W3:Y:S01]  /*0050*/  LDCU UR5, c[0x0][0x390] ;  /* 0x00007200ff0577ac */ /* 0x000ee20008000800 */
[----:B0-----:R-:W-:-:S04]  /*0060*/  IMAD R5, R11, UR4, RZ ;  /* 0x000000040b057c24 */ /* 0x001fc8000f8e02ff */
[----:B--2---:R-:W-:-:S05]  /*0070*/  IMAD.IADD R0, R5, 0x1, R8 ;  /* 0x0000000105007824 */ /* 0x004fca00078e0208 */
[----:B---3--:R-:W-:Y:S01]  /*0080*/  ISETP.GE.U32.AND P0, PT, R0, UR5, PT ;  /* 0x0000000500007c0c */ /* 0x008fe2000bf06070 */
[----:B------:R-:W-:-:S12]  /*0090*/  IMAD.U32 R0, RZ, RZ, UR4 ;  /* 0x00000004ff007e24 */ /* 0x000fd8000f8e00ff */
[----:B-1----:R-:W-:Y:S05]  /*00a0*/  @P0 EXIT ;  /* 0x000000000000094d */ /* 0x002fea0003800000 */
[----:B------:R-:W-:Y:S01]  /*00b0*/  ISETP.GE.U32.AND P0, PT, R0, 0x2, PT ;  /* 0x000000020000780c */ /* 0x000fe20003f06070 */
[----:B------:R-:W0:Y:S01]  /*00c0*/  LDCU.64 UR4, c[0x0][0x358] ;  /* 0x00006b00ff0477ac */ /* 0x000e220008000a00 */
[----:B------:R-:W-:-:S11]  /*00d0*/  IMAD.WIDE.U32 R2, R5, 0x4, R2 ;  /* 0x0000000405027825 */ /* 0x000fd600078e0002 */
[----:B------:R-:W-:Y:S05]  /*00e0*/  @!P0 BRA `(.L_x_24) ;  /* 0x00000000003c8947 */ /* 0x000fea0003800000 */
[----:B------:R-:W-:-:S07]  /*00f0*/  IMAD.WIDE.U32 R4, R8, 0x4, R2 ;  /* 0x0000000408047825 */ /* 0x000fce00078e0002 */
.L_x_27:
[----:B------:R-:W-:Y:S01]  /*0100*/  SHF.R.U32.HI R13, RZ, 0x1, R0 ;  /* 0x00000001ff0d7819 */ /* 0x000fe20000011600 */
[----:B------:R-:W-:Y:S03]  /*0110*/  BSSY.RECONVERGENT B0, `(.L_x_25) ;  /* 0x0000008000007945 */ /* 0x000fe60003800200 */
[----:B------:R-:W-:-:S13]  /*0120*/  ISETP.GE.U32.AND P0, PT, R8, R13, PT ;  /* 0x0000000d0800720c */ /* 0x000fda0003f06070 */
[----:B-1----:R-:W-:Y:S05]  /*0130*/  @P0 BRA `(.L_x_26) ;  /* 0x0000000000140947 */ /* 0x002fea0003800000 */
[----:B------:R-:W-:Y:S01]  /*0140*/  IMAD.WIDE.U32 R6, R13, 0x4, R4 ;  /* 0x000000040d067825 */ /* 0x000fe200078e0004 */
[----:B0-----:R-:W2:Y:S05]  /*0150*/  LDG.E R9, desc[UR4][R4.64] ;  /* 0x0000000404097981 */ /* 0x001eaa000c1e1900 */
[----:B------:R-:W2:Y:S02]  /*0160*/  LDG.E R6, desc[UR4][R6.64] ;  /* 0x0000000406067981 */ /* 0x000ea4000c1e1900 */
[----:B--2---:R-:W-:-:S05]  /*0170*/  IADD3 R9, PT, PT, R6, R9, RZ ;  /* 0x0000000906097210 */ /* 0x004fca0007ffe0ff */
[----:B------:R1:W-:Y:S02]  /*0180*/  STG.E desc[UR4][R4.64], R9 ;  /* 0x0000000904007986 */ /* 0x0003e4000c101904 */
.L_x_26:
[----:B0-----:R-:W-:Y:S05]  /*0190*/  BSYNC.RECONVERGENT B0 ;  /* 0x0000000000007941 */ /* 0x001fea0003800200 */
.L_x_25:
[----:B------:R-:W-:Y:S01]  /*01a0*/  BAR.SYNC.DEFER_BLOCKING 0x0 ;  /* 0x0000000000007b1d */ /* 0x000fe20000010000 */
[----:B------:R-:W-:Y:S02]  /*01b0*/  ISETP.GT.U32.AND P0, PT, R0, 0x3, PT ;  /* 0x000000030000780c */ /* 0x000fe40003f04070 */
[----:B------:R-:W-:-:S11]  /*01c0*/  MOV R0, R13 ;  /* 0x0000000d00007202 */ /* 0x000fd60000000f00 */
[----:B------:R-:W-:Y:S05]  /*01d0*/  @P0 BRA `(.L_x_27) ;  /* 0xfffffffc00c80947 */ /* 0x000fea000383ffff */
.L_x_24:
[----:B------:R-:W-:-:S13]  /*01e0*/  ISETP.NE.AND P0, PT, R8, RZ, PT ;  /* 0x000000ff0800720c */ /* 0x000fda0003f05270 */
[----:B0-----:R-:W-:Y:S05]  /*01f0*/  @P0 EXIT ;  /* 0x000000000000094d */ /* 0x001fea0003800000 */
[----:B------:R-:W2:Y:S01]  /*0200*/  LDG.E R3, desc[UR4][R2.64] ;  /* 0x0000000402037981 */ /* 0x000ea2000c1e1900 */
[----:B-1----:R-:W0:Y:S02]  /*0210*/  LDC.64 R4, c[0x0][0x388] ;  /* 0x0000e200ff047b82 */ /* 0x002e240000000a00 */
[----:B0-----:R-:W-:-:S05]  /*0220*/  IMAD.WIDE.U32 R4, R11, 0x4, R4 ;  /* 0x000000040b047825 */ /* 0x001fca00078e0004 */
[----:B--2---:R-:W-:Y:S01]  /*0230*/  STG.E desc[UR4][R4.64], R3 ;  /* 0x0000000304007986 */ /* 0x004fe2000c101904 */
[----:B------:R-:W-:Y:S05]  /*0240*/  EXIT ;  /* 0x000000000000794d */ /* 0x000fea0003800000 */
.L_x_28:
        /* <DEDUP_REMOVED lines=11> */
.L_x_43:


//--------------------- .text._Z20reduceNeighboredLessPiS_j --------------------------
	.section	.text._Z20reduceNeighboredLessPiS_j,"ax",@progbits
	.align	128
        .global         _Z20reduceNeighboredLessPiS_j
        .type           _Z20reduceNeighboredLessPiS_j,@function
        .size           _Z20reduceNeighboredLessPiS_j,(.L_x_44 - _Z20reduceNeighboredLessPiS_j)
        .other          _Z20reduceNeighboredLessPiS_j,@"STO_CUDA_ENTRY STV_DEFAULT"
_Z20reduceNeighboredLessPiS_j:
.text._Z20reduceNeighboredLessPiS_j:
[----:B------:R-:W-:Y:S01]  /*0000*/  LDC R1, c[0x0][0x37c] ;  /* 0x0000df00ff017b82 */ /* 0x000fe20000000800 */
[----:B------:R-:W0:Y:S01]  /*0010*/  S2R R11, SR_CTAID.X ;  /* 0x00000000000b7919 */ /* 0x000e220000002500 */
[----:B------:R-:W0:Y:S01]  /*0020*/  LDCU UR6, c[0x0][0x360] ;  /* 0x00006c00ff0677ac */ /* 0x000e220008000800 */
[----:B------:R-:W1:Y:S01]  /*0030*/  S2R R0, SR_TID.X ;  /* 0x0000000000007919 */ /* 0x000e620000002100 */
[----:B------:R-:W2:Y:S01]  /*0040*/  LDCU UR4, c[0x0][0x390] ;  /* 0x00007200ff0477ac */ /* 0x000ea20008000800 */
[----:B0-----:R-:W-:-:S05]  /*0050*/  IMAD R5, R11, UR6, RZ ;  /* 0x000000060b057c24 */ /* 0x001fca000f8e02ff */
[----:B-1----:R-:W-:-:S04]  /*0060*/  IADD3 R2, PT, PT, R5, R0, RZ ;  /* 0x0000000005027210 */ /* 0x002fc80007ffe0ff */
[----:B--2---:R-:W-:Y:S02]  /*0070*/  ISETP.GE.U32.AND P0, PT, R2, UR4, PT ;  /* 0x0000000402007c0c */ /* 0x004fe4000bf06070 */
[----:B------:R-:W0:Y:S11]  /*0080*/  LDC.64 R2, c[0x0][0x380] ;  /* 0x0000e000ff027b82 */ /* 0x000e360000000a00 */
[----:B------:R-:W-:Y:S05]  /*0090*/  @P0 EXIT ;  /* 0x000000000000094d */ /* 0x000fea0003800000 */
[----:B------:R-:W-:Y:S01]  /*00a0*/  UISETP.GE.U32.AND UP0, UPT, UR6, 0x2, UPT ;  /* 0x000000020600788c */ /* 0x000fe2000bf06070 */
[----:B0-----:R-:W-:Y:S01]  /*00b0*/  IMAD.WIDE.U32 R2, R5, 0x4, R2 ;  /* 0x0000000405027825 */ /* 0x001fe200078e0002 */
[----:B------:R-:W0:Y:S07]  /*00c0*/  LDCU.64 UR8, c[0x0][0x358] ;  /* 0x00006b00ff0877ac */ /* 0x000e2e0008000a00 */
[----:B------:R-:W-:Y:S05]  /*00d0*/  BRA.U !UP0, `(.L_x_29) ;  /* 0x0000000108487547 */ /* 0x000fea000b800000 */
[----:B------:R-:W-:-:S05]  /*00e0*/  UMOV UR4, 0x1 ;  /* 0x0000000100047882 */ /* 0x000fca0000000000 */
.L_x_32:
[----:B------:R-:W-:Y:S01]  /*00f0*/  USHF.L.U32 UR5, UR4, 0x1, URZ ;  /* 0x0000000104057899 */ /* 0x000fe200080006ff */
[----:B------:R-:W-:Y:S05]  /*0100*/  BSSY.RECONVERGENT B0, `(.L_x_30) ;  /* 0x000000b000007945 */ /* 0x000fea0003800200 */
[----:B-1----:R-:W-:-:S05]  /*0110*/  IMAD R7, R0, UR5, RZ ;  /* 0x0000000500077c24 */ /* 0x002fca000f8e02ff */
[----:B------:R-:W-:-:S13]  /*0120*/  ISETP.GE.U32.AND P0, PT, R7, UR6, PT ;  /* 0x0000000607007c0c */ /* 0x000fda000bf06070 */
[----:B------:R-:W-:Y:S05]  /*0130*/  @P0 BRA `(.L_x_31) ;  /* 0x00000000001c0947 */ /* 0x000fea0003800000 */
[C---:B------:R-:W-:Y:S01]  /*0140*/  IADD3 R5, PT, PT, R7.reuse, UR4, RZ ;  /* 0x0000000407057c10 */ /* 0x040fe2000fffe0ff */
[----:B------:R-:W-:-:S04]  /*0150*/  IMAD.WIDE.U32 R6, R7, 0x4, R2 ;  /* 0x0000000407067825 */ /* 0x000fc800078e0002 */
[----:B------:R-:W-:Y:S01]  /*0160*/  IMAD.WIDE.U32 R4, R5, 0x4, R2 ;  /* 0x0000000405047825 */ /* 0x000fe200078e0002 */
[----:B0-----:R-:W2:Y:S05]  /*0170*/  LDG.E R9, desc[UR8][R6.64] ;  /* 0x0000000806097981 */ /* 0x001eaa000c1e1900 */
[----:B------:R-:W2:Y:S02]  /*0180*/  LDG.E R4, desc[UR8][R4.64] ;  /* 0x0000000804047981 */ /* 0x000ea4000c1e1900 */
[----:B--2---:R-:W-:-:S05]  /*0190*/  IADD3 R9, PT, PT, R4, R9, RZ ;  /* 0x0000000904097210 */ /* 0x004fca0007ffe0ff */
[----:B------:R1:W-:Y:S02]  /*01a0*/  STG.E desc[UR8][R6.64], R9 ;  /* 0x0000000906007986 */ /* 0x0003e4000c101908 */
.L_x_31:
[----:B0-----:R-:W-:Y:S05]  /*01b0*/  BSYNC.RECONVERGENT B0 ;  /* 0x0000000000007941 */ /* 0x001fea0003800200 */
.L_x_30:
[----:B------:R-:W-:Y:S01]  /*01c0*/  BAR.SYNC.DEFER_BLOCKING 0x0 ;  /* 0x0000000000007b1d */ /* 0x000fe20000010000 */
[----:B------:R-:W-:-:S05]  /*01d0*/  UISETP.GE.U32.AND UP0, UPT, UR5, UR6, UPT ;  /* 0x000000060500728c */ /* 0x000fca000bf06070 */
[----:B------:R-:W-:-:S04]  /*01e0*/  UMOV UR4, UR5 ;  /* 0x0000000500047c82 */ /* 0x000fc80008000000 */
[----:B------:R-:W-:Y:S05]  /*01f0*/  BRA.U !UP0, `(.L_x_32) ;  /* 0xfffffffd08bc7547 */ /* 0x000fea000b83ffff */
.L_x_29:
[----:B------:R-:W-:-:S13]  /*0200*/  ISETP.NE.AND P0, PT, R0, RZ, PT ;  /* 0x000000ff0000720c */ /* 0x000fda0003f05270 */
[----:B0-----:R-:W-:Y:S05]  /*0210*/  @P0 EXIT ;  /* 0x000000000000094d */ /* 0x001fea0003800000 */
[----:B------:R-:W2:Y:S01]  /*0220*/  LDG.E R3, desc[UR8][R2.64] ;  /* 0x0000000802037981 */ /* 0x000ea2000c1e1900 */
[----:B------:R-:W0:Y:S02]  /*0230*/  LDC.64 R4, c[0x0][0x388] ;  /* 0x0000e200ff047b82 */ /* 0x000e240000000a00 */
[----:B0-----:R-:W-:-:S05]  /*0240*/  IMAD.WIDE.U32 R4, R11, 0x4, R4 ;  /* 0x000000040b047825 */ /* 0x001fca00078e0004 */
[----:B--2---:R-:W-:Y:S01]  /*0250*/  STG.E desc[UR8][R4.64], R3 ;  /* 0x0000000304007986 */ /* 0x004fe2000c101908 */
[----:B------:R-:W-:Y:S05]  /*0260*/  EXIT ;  /* 0x000000000000794d */ /* 0x000fea0003800000 */
.L_x_33:
        /* <DEDUP_REMOVED lines=9> */
.L_x_44:


//--------------------- .text._Z16reduceNeighboredPiS_j --------------------------
	.section	.text._Z16reduceNeighboredPiS_j,"ax",@progbits
	.align	128
        .global         _Z16reduceNeighboredPiS_j
        .type           _Z16reduceNeighboredPiS_j,@function
        .size           _Z16reduceNeighboredPiS_j,(.L_x_45 - _Z16reduceNeighboredPiS_j)
        .other          _Z16reduceNeighboredPiS_j,@"STO_CUDA_ENTRY STV_DEFAULT"
_Z16reduceNeighboredPiS_j:
.text._Z16reduceNeighboredPiS_j:
[----:B------:R-:W-:Y:S01]  /*0000*/  LDC R1, c[0x0][0x37c] ;  /* 0x0000df00ff017b82 */ /* 0x000fe20000000800 */
[----:B------:R-:W0:Y:S01]  /*0010*/  S2R R13, SR_CTAID.X ;  /* 0x00000000000d7919 */ /* 0x000e220000002500 */
[----:B------:R-:W0:Y:S06]  /*0020*/  LDCU UR4, c[0x0][0x360] ;  /* 0x00006c00ff0477ac */ /* 0x000e2c0008000800 */
[----:B------:R-:W1:Y:S01]  /*0030*/  LDC.64 R2, c[0x0][0x380] ;  /* 0x0000e000ff027b82 */ /* 0x000e620000000a00 */
[----:B------:R-:W2:Y:S01]  /*0040*/  S2R R11, SR_TID.X ;  /* 0x00000000000b7919 */ /* 0x000ea20000002100 */
[----:B------:R-:W3:Y:S01]  /*0050*/  LDCU UR5, c[0x0][0x390] ;  /* 0x00007200ff0577ac */ /* 0x000ee20008000800 */
[----:B0-----:R-:W-:-:S05]  /*0060*/  IMAD R5, R13, UR4, RZ ;  /* 0x000000040d057c24 */ /* 0x001fca000f8e02ff */
[----:B--2---:R-:W-:-:S04]  /*0070*/  IADD3 R0, PT, PT, R5, R11, RZ ;  /* 0x0000000b05007210 */ /* 0x004fc80007ffe0ff */
[----:B---3--:R-:W-:-:S13]  /*0080*/  ISETP.GT.U32.AND P0, PT, R0, UR5, PT ;  /* 0x0000000500007c0c */ /* 0x008fda000bf04070 */
[----:B-1----:R-:W-:Y:S05]  /*0090*/  @P0 EXIT ;  /* 0x000000000000094d */ /* 0x002fea0003800000 */
[----:B------:R-:W-:Y:S01]  /*00a0*/  UISETP.GE.U32.AND UP0, UPT, UR4, 0x2, UPT ;  /* 0x000000020400788c */ /* 0x000fe2000bf06070 */
[----:B------:R-:W-:Y:S01]  /*00b0*/  IMAD.WIDE.U32 R2, R5, 0x4, R2 ;  /* 0x0000000405027825 */ /* 0x000fe200078e0002 */
[----:B------:R-:W0:Y:S07]  /*00c0*/  LDCU.64 UR6, c[0x0][0x358] ;  /* 0x00006b00ff0677ac */ /* 0x000e2e0008000a00 */
[----:B------:R-:W-:Y:S05]  /*00d0*/  BRA.U !UP0, `(.L_x_34) ;  /* 0x0000000108487547 */ /* 0x000fea000b800000 */
[----:B------:R-:W-:Y:S02]  /*00e0*/  HFMA2 R7, -RZ, RZ, 0, 5.9604644775390625e-08 ;  /* 0x00000001ff077431 */ /* 0x000fe400000001ff */
[----:B------:R-:W-:-:S07]  /*00f0*/  IMAD.WIDE.U32 R4, R11, 0x4, R2 ;  /* 0x000000040b047825 */ /* 0x000fce00078e0002 */
.L_x_37:
[----:B------:R-:W-:Y:S01]  /*0100*/  SHF.L.U32 R8, R7, 0x1, RZ ;  /* 0x0000000107087819 */ /* 0x000fe200000006ff */
[----:B------:R-:W-:Y:S04]  /*0110*/  BSSY.RECONVERGENT B0, `(.L_x_35) ;  /* 0x000000a000007945 */ /* 0x000fe80003800200 */
[----:B------:R-:W-:-:S05]  /*0120*/  VIADD R0, R8, 0xffffffff ;  /* 0xffffffff08007836 */ /* 0x000fca0000000000 */
[----:B------:R-:W-:-:S13]  /*0130*/  LOP3.LUT P0, RZ, R0, R11, RZ, 0xc0, !PT ;  /* 0x0000000b00ff7212 */ /* 0x000fda000780c0ff */
[----:B------:R-:W-:Y:S05]  /*0140*/  @P0 BRA `(.L_x_36) ;  /* 0x0000000000180947 */ /* 0x000fea0003800000 */
[----:B------:R-:W-:Y:S01]  /*0150*/  IMAD.WIDE R6, R7, 0x4, R4 ;  /* 0x0000000407067825 */ /* 0x000fe200078e0204 */
[----:B0-----:R-:W2:Y:S04]  /*0160*/  LDG.E R9, desc[UR6][R4.64] ;  /* 0x0000000604097981 */ /* 0x001ea8000c1e1900 */
[----:B------:R-:W2:Y:S02]  /*0170*/  LDG.E R0, desc[UR6][R6.64] ;  /* 0x0000000606007981 */ /* 0x000ea4000c1e1900 */
[----:B--2---:R-:W-:-:S05]  /*0180*/  IADD3 R9, PT, PT, R0, R9, RZ ;  /* 0x0000000900097210 */ /* 0x004fca0007ffe0ff */
[----:B------:R1:W-:Y:S04]  /*0190*/  STG.E desc[UR6][R4.64], R9 ;  /* 0x0000000904007986 */ /* 0x0003e8000c101906 */
[----:B------:R1:W-:Y:S02]  /*01a0*/  STG.E desc[UR6][R6.64], RZ ;  /* 0x000000ff06007986 */ /* 0x0003e4000c101906 */
.L_x_36:
[----:B0-----:R-:W-:Y:S05]  /*01b0*/  BSYNC.RECONVERGENT B0 ;  /* 0x0000000000007941 */ /* 0x001fea0003800200 */
.L_x_35:
[----:B------:R-:W-:Y:S01]  /*01c0*/  BAR.SYNC.DEFER_BLOCKING 0x0 ;  /* 0x0000000000007b1d */ /* 0x000fe20000010000 */
[----:B------:R-:W-:Y:S01]  /*01d0*/  ISETP.GE.U32.AND P0, PT, R8, UR4, PT ;  /* 0x0000000408007c0c */ /* 0x000fe2000bf06070 */
[----:B-1----:R-:W-:-:S12]  /*01e0*/  IMAD.MOV.U32 R7, RZ, RZ, R8 ;  /* 0x000000ffff077224 */ /* 0x002fd800078e0008 */
[----:B------:R-:W-:Y:S05]  /*01f0*/  @!P0 BRA `(.L_x_37) ;  /* 0xfffffffc00c08947 */ /* 0x000fea000383ffff */
.L_x_34:
[----:B------:R-:W-:-:S13]  /*0200*/  ISETP.NE.AND P0, PT, R11, RZ, PT ;  /* 0x000000ff0b00720c */ /* 0x000fda0003f05270 */
[----:B0-----:R-:W-:Y:S05]  /*0210*/  @P0 EXIT ;  /* 0x000000000000094d */ /* 0x001fea0003800000 */
[----:B------:R-:W2:Y:S01]  /*0220*/  LDG.E R3, desc[UR6][R2.64] ;  /* 0x0000000602037981 */ /* 0x000ea2000c1e1900 */
[----:B------:R-:W0:Y:S02]  /*0230*/  LDC.64 R4, c[0x0][0x388] ;  /* 0x0000e200ff047b82 */ /* 0x000e240000000a00 */
[----:B0-----:R-:W-:-:S05]  /*0240*/  IMAD.WIDE.U32 R4, R13, 0x4, R4 ;  /* 0x000000040d047825 */ /* 0x001fca00078e0004 */
[----:B--2---:R-:W-:Y:S01]  /*0250*/  STG.E desc[UR6][R4.64], R3 ;  /* 0x0000000304007986 */ /* 0x004fe2000c101906 */
[----:B------:R-:W-:Y:S05]  /*0260*/  EXIT ;  /* 0x000000000000794d */ /* 0x000fea0003800000 */
.L_x_38:
        /* <DEDUP_REMOVED lines=9> */
.L_x_45:


//--------------------- .nv.shared.reserved.0     --------------------------
	.section	.nv.shared.reserved.0,"aw",@nobits
	.weak		__nv_reservedSMEM_offset_0_alias
	.size		__nv_reservedSMEM_offset_0_alias, 0, 64
	.other		__nv_reservedSMEM_offset_0_alias,@"STO_CUDA_RESERVED_SHARED STV_DEFAULT"
__nv_reservedSMEM_offset_0_alias:
	.zero		0
	.zero		64


//--------------------- .nv.constant0._Z18reduceUnrolling4v3PiS_j --------------------------
	.section	.nv.constant0._Z18reduceUnrolling4v3PiS_j,"a",@progbits
	.sectionflags	@""
	.align	4
.nv.constant0._Z18reduceUnrolling4v3PiS_j:
	.zero		916


//--------------------- .nv.constant0._Z18reduceUnrolling4v2PiS_j --------------------------
	.section	.nv.constant0._Z18reduceUnrolling4v2PiS_j,"a",@progbits
	.sectionflags	@""
	.align	4
.nv.constant0._Z18reduceUnrolling4v2PiS_j:
	.zero		916


//--------------------- .nv.constant0._Z16reduceUnrolling4PiS_j --------------------------
	.section	.nv.constant0._Z16reduceUnrolling4PiS_j,"a",@progbits
	.sectionflags	@""
	.align	4
.nv.constant0._Z16reduceUnrolling4PiS_j:
	.zero		916


//--------------------- .nv.constant0._Z16reduceUnrolling2PiS_j --------------------------
	.section	.nv.constant0._Z16reduceUnrolling2PiS_j,"a",@progbits
	.sectionflags	@""
	.align	4
.nv.constant0._Z16reduceUnrolling2PiS_j:
	.zero		916


//--------------------- .nv.constant0._Z17reduceInterleavedPiS_j --------------------------
	.section	.nv.constant0._Z17reduceInterleavedPiS_j,"a",@progbits
	.sectionflags	@""
	.align	4
.nv.constant0._Z17reduceInterleavedPiS_j:
	.zero		916


//--------------------- .nv.constant0._Z20reduceNeighboredLessPiS_j --------------------------
	.section	.nv.constant0._Z20reduceNeighboredLessPiS_j,"a",@progbits
	.sectionflags	@""
	.align	4
.nv.constant0._Z20reduceNeighboredLessPiS_j:
	.zero		916


//--------------------- .nv.constant0._Z16reduceNeighboredPiS_j --------------------------
	.section	.nv.constant0._Z16reduceNeighboredPiS_j,"a",@progbits
	.sectionflags	@""
	.align	4
.nv.constant0._Z16reduceNeighboredPiS_j:
	.zero		916


//--------------------- SYMBOLS --------------------------

	.type		.nv.reservedSmem.offset0,@object
	.size		.nv.reservedSmem.offset0,0x4
